//
// Generated by NVIDIA NVVM Compiler
//
// Compiler Build ID: CL-36424714
// Cuda compilation tools, release 13.0, V13.0.88
// Based on NVVM 20.0.0
//

.version 9.0
.target sm_100
.address_size 64

	// .globl	_ZN10mxfp4_wmma24mxfp4_matmul_wmma_kernelI6__halfEEvPKT_PKhS6_S4_PS2_iiib
.extern .shared .align 16 .b8 _ZN10mxfp4_wmma10smem_bytesE[];

.visible .entry _ZN10mxfp4_wmma24mxfp4_matmul_wmma_kernelI6__halfEEvPKT_PKhS6_S4_PS2_iiib(
	.param .u64 .ptr .align 1 _ZN10mxfp4_wmma24mxfp4_matmul_wmma_kernelI6__halfEEvPKT_PKhS6_S4_PS2_iiib_param_0,
	.param .u64 .ptr .align 1 _ZN10mxfp4_wmma24mxfp4_matmul_wmma_kernelI6__halfEEvPKT_PKhS6_S4_PS2_iiib_param_1,
	.param .u64 .ptr .align 1 _ZN10mxfp4_wmma24mxfp4_matmul_wmma_kernelI6__halfEEvPKT_PKhS6_S4_PS2_iiib_param_2,
	.param .u64 .ptr .align 1 _ZN10mxfp4_wmma24mxfp4_matmul_wmma_kernelI6__halfEEvPKT_PKhS6_S4_PS2_iiib_param_3,
	.param .u64 .ptr .align 1 _ZN10mxfp4_wmma24mxfp4_matmul_wmma_kernelI6__halfEEvPKT_PKhS6_S4_PS2_iiib_param_4,
	.param .u32 _ZN10mxfp4_wmma24mxfp4_matmul_wmma_kernelI6__halfEEvPKT_PKhS6_S4_PS2_iiib_param_5,
	.param .u32 _ZN10mxfp4_wmma24mxfp4_matmul_wmma_kernelI6__halfEEvPKT_PKhS6_S4_PS2_iiib_param_6,
	.param .u32 _ZN10mxfp4_wmma24mxfp4_matmul_wmma_kernelI6__halfEEvPKT_PKhS6_S4_PS2_iiib_param_7,
	.param .u8 _ZN10mxfp4_wmma24mxfp4_matmul_wmma_kernelI6__halfEEvPKT_PKhS6_S4_PS2_iiib_param_8
)
.maxntid 256
{
	.reg .pred 	%p<20>;
	.reg .b16 	%rs<72>;
	.reg .b32 	%r<277>;
	.reg .b32 	%f<182>;
	.reg .b64 	%rd<58>;

	ld.param.u64 	%rd21, [_ZN10mxfp4_wmma24mxfp4_matmul_wmma_kernelI6__halfEEvPKT_PKhS6_S4_PS2_iiib_param_0];
	ld.param.u64 	%rd22, [_ZN10mxfp4_wmma24mxfp4_matmul_wmma_kernelI6__halfEEvPKT_PKhS6_S4_PS2_iiib_param_1];
	ld.param.u64 	%rd23, [_ZN10mxfp4_wmma24mxfp4_matmul_wmma_kernelI6__halfEEvPKT_PKhS6_S4_PS2_iiib_param_2];
	ld.param.u32 	%r38, [_ZN10mxfp4_wmma24mxfp4_matmul_wmma_kernelI6__halfEEvPKT_PKhS6_S4_PS2_iiib_param_6];
	ld.param.u32 	%r39, [_ZN10mxfp4_wmma24mxfp4_matmul_wmma_kernelI6__halfEEvPKT_PKhS6_S4_PS2_iiib_param_7];
	mov.u32 	%r40, _ZN10mxfp4_wmma10smem_bytesE;
	cvt.u64.u32 	%rd26, %r40;
	cvta.shared.u64 	%rd27, %rd26;
	add.s64 	%rd28, %rd27, 8192;
	and.b64  	%rd29, %rd28, 3;
	setp.eq.s64 	%p1, %rd29, 0;
	cvt.u32.u64 	%r41, %rd29;
	sub.s32 	%r42, 4, %r41;
	selp.b32 	%r1, 0, %r42, %p1;
	mov.u32 	%r273, %tid.x;
	shr.u32 	%r43, %r273, 5;
	shr.u32 	%r3, %r273, 6;
	and.b32  	%r4, %r43, 1;
	mov.u32 	%r44, %ctaid.y;
	shl.b32 	%r5, %r44, 6;
	mov.u32 	%r45, %ctaid.x;
	shl.b32 	%r6, %r45, 6;
	setp.lt.s32 	%p2, %r39, 1;
	mov.f32 	%f162, 0f00000000;
	mov.f32 	%f163, %f162;
	mov.f32 	%f164, %f162;
	mov.f32 	%f165, %f162;
	mov.f32 	%f166, %f162;
	mov.f32 	%f167, %f162;
	mov.f32 	%f168, %f162;
	mov.f32 	%f169, %f162;
	mov.f32 	%f170, %f162;
	mov.f32 	%f171, %f162;
	mov.f32 	%f172, %f162;
	mov.f32 	%f173, %f162;
	mov.f32 	%f174, %f162;
	mov.f32 	%f175, %f162;
	mov.f32 	%f176, %f162;
	mov.f32 	%f177, %f162;
	@%p2 bra 	$L__BB0_9;
	add.s32 	%r47, %r39, 31;
	shr.u32 	%r48, %r47, 5;
	shl.b32 	%r49, %r273, 3;
	shr.u32 	%r50, %r273, 2;
	and.b32  	%r269, %r49, 24;
	add.s32 	%r8, %r50, %r5;
	add.s32 	%r9, %r273, %r6;
	cvt.s64.s32 	%rd30, %r9;
	shr.u32 	%r51, %r39, 1;
	cvt.u64.u32 	%rd31, %r51;
	cvt.u64.u32 	%rd32, %r48;
	shl.b32 	%r52, %r4, 11;
	add.s32 	%r54, %r40, %r52;
	add.s32 	%r10, %r54, 4096;
	shl.b32 	%r55, %r3, 10;
	add.s32 	%r11, %r40, %r55;
	mul.wide.u32 	%rd33, %r39, %r8;
	shl.b64 	%rd34, %rd33, 1;
	and.b32  	%r56, %r273, 3;
	mul.wide.u32 	%rd35, %r56, 16;
	add.s64 	%rd36, %rd34, %rd35;
	cvta.to.global.u64 	%rd37, %rd21;
	add.s64 	%rd55, %rd37, %rd36;
	cvta.to.global.u64 	%rd38, %rd22;
	mad.lo.s64 	%rd54, %rd30, %rd31, %rd38;
	mad.lo.s64 	%rd53, %rd30, %rd32, %rd23;
	mov.b32 	%r270, 0;
	mov.f32 	%f162, 0f00000000;
$L__BB0_2:
	ld.param.u32 	%r266, [_ZN10mxfp4_wmma24mxfp4_matmul_wmma_kernelI6__halfEEvPKT_PKhS6_S4_PS2_iiib_param_5];
	setp.lt.s32 	%p3, %r8, %r266;
	setp.lt.s32 	%p4, %r269, %r39;
	and.pred  	%p5, %p3, %p4;
	mov.f32 	%f178, 0f00000000;
	mov.f32 	%f179, %f178;
	mov.f32 	%f180, %f178;
	mov.f32 	%f181, %f178;
	@%p5 bra 	$L__BB0_3;
	bra.uni 	$L__BB0_4;
$L__BB0_3:
	ld.global.nc.v4.f32 	{%f178, %f179, %f180, %f181}, [%rd55];
$L__BB0_4:
	setp.gt.u32 	%p6, %r273, 63;
	shl.b32 	%r57, %r273, 4;
	mov.u32 	%r58, _ZN10mxfp4_wmma10smem_bytesE;
	add.s32 	%r59, %r58, %r57;
	st.shared.v4.f32 	[%r59], {%f178, %f179, %f180, %f181};
	@%p6 bra 	$L__BB0_8;
	setp.ge.s32 	%p7, %r9, %r38;
	@%p7 bra 	$L__BB0_7;
	ld.global.nc.v4.u32 	{%r66, %r67, %r68, %r69}, [%rd54];
	// begin inline asm
	ld.global.nc.u8 %r65, [%rd53];
	// end inline asm
	shl.b32 	%r70, %r65, 23;
	and.b32  	%r71, %r70, 2139095040;
	mov.b32 	%f92, %r71;
	mul.f32 	%f93, %f92, 0f3F000000;
	shr.u32 	%r72, %r66, 1;
	and.b32  	%r73, %r72, 1145324612;
	or.b32  	%r74, %r73, 839922192;
	and.b32  	%r75, %r66, 30583;
	mov.b32 	%r76, 201852420;
	mov.b32 	%r77, 50462976;
	prmt.b32 	%r78, %r77, %r76, %r75;
	mov.b32 	%r79, -185009412;
	mov.b32 	%r80, -33620224;
	prmt.b32 	%r81, %r80, %r79, %r75;
	and.b32  	%r82, %r74, 30292;
	prmt.b32 	%r83, %r78, %r81, %r82;
	shr.u32 	%r84, %r66, 16;
	and.b32  	%r85, %r84, 30583;
	prmt.b32 	%r86, %r77, %r76, %r85;
	prmt.b32 	%r87, %r80, %r79, %r85;
	shr.u32 	%r88, %r74, 16;
	prmt.b32 	%r89, %r86, %r87, %r88;
	mov.b32 	%r90, 25632;
	prmt.b32 	%r91, %r83, %r89, %r90;
	mov.b32 	%r92, 30001;
	prmt.b32 	%r93, %r83, %r89, %r92;
	cvt.s8.s32 	%rs35, %r91;
	cvt.rn.f32.s16 	%f94, %rs35;
	mul.f32 	%f60, %f93, %f94;
	// begin inline asm
	{  cvt.rn.f16.f32 %rs3, %f60;}

	// end inline asm
	cvt.s8.s32 	%rs36, %r93;
	cvt.rn.f32.s16 	%f95, %rs36;
	mul.f32 	%f61, %f93, %f95;
	// begin inline asm
	{  cvt.rn.f16.f32 %rs4, %f61;}

	// end inline asm
	bfe.s32 	%r94, %r91, 8, 8;
	cvt.s8.s32 	%rs37, %r94;
	cvt.rn.f32.s16 	%f96, %rs37;
	mul.f32 	%f62, %f93, %f96;
	// begin inline asm
	{  cvt.rn.f16.f32 %rs5, %f62;}

	// end inline asm
	bfe.s32 	%r95, %r93, 8, 8;
	cvt.s8.s32 	%rs38, %r95;
	cvt.rn.f32.s16 	%f97, %rs38;
	mul.f32 	%f63, %f93, %f97;
	// begin inline asm
	{  cvt.rn.f16.f32 %rs6, %f63;}

	// end inline asm
	bfe.s32 	%r96, %r91, 16, 8;
	cvt.s8.s32 	%rs39, %r96;
	cvt.rn.f32.s16 	%f98, %rs39;
	mul.f32 	%f64, %f93, %f98;
	// begin inline asm
	{  cvt.rn.f16.f32 %rs7, %f64;}

	// end inline asm
	bfe.s32 	%r97, %r93, 16, 8;
	cvt.s8.s32 	%rs40, %r97;
	cvt.rn.f32.s16 	%f99, %rs40;
	mul.f32 	%f65, %f93, %f99;
	// begin inline asm
	{  cvt.rn.f16.f32 %rs8, %f65;}

	// end inline asm
	bfe.s32 	%r98, %r91, 24, 8;
	cvt.s8.s32 	%rs41, %r98;
	cvt.rn.f32.s16 	%f100, %rs41;
	mul.f32 	%f66, %f93, %f100;
	// begin inline asm
	{  cvt.rn.f16.f32 %rs9, %f66;}

	// end inline asm
	bfe.s32 	%r99, %r93, 24, 8;
	cvt.s8.s32 	%rs42, %r99;
	cvt.rn.f32.s16 	%f101, %rs42;
	mul.f32 	%f67, %f93, %f101;
	// begin inline asm
	{  cvt.rn.f16.f32 %rs10, %f67;}

	// end inline asm
	mov.b32 	%r100, {%rs3, %rs4};
	mov.b32 	%r101, {%rs9, %rs10};
	mov.b32 	%r102, {%rs7, %rs8};
	mov.b32 	%r103, {%rs5, %rs6};
	shl.b32 	%r104, %r273, 6;
	add.s32 	%r106, %r58, %r104;
	st.shared.v4.b32 	[%r106+4096], {%r100, %r103, %r102, %r101};
	shr.u32 	%r107, %r67, 1;
	and.b32  	%r108, %r107, 1145324612;
	or.b32  	%r109, %r108, 839922192;
	and.b32  	%r110, %r67, 30583;
	prmt.b32 	%r111, %r77, %r76, %r110;
	prmt.b32 	%r112, %r80, %r79, %r110;
	and.b32  	%r113, %r109, 30292;
	prmt.b32 	%r114, %r111, %r112, %r113;
	shr.u32 	%r115, %r67, 16;
	and.b32  	%r116, %r115, 30583;
	prmt.b32 	%r117, %r77, %r76, %r116;
	prmt.b32 	%r118, %r80, %r79, %r116;
	shr.u32 	%r119, %r109, 16;
	prmt.b32 	%r120, %r117, %r118, %r119;
	prmt.b32 	%r121, %r114, %r120, %r90;
	prmt.b32 	%r122, %r114, %r120, %r92;
	cvt.s8.s32 	%rs43, %r121;
	cvt.rn.f32.s16 	%f102, %rs43;
	mul.f32 	%f68, %f93, %f102;
	// begin inline asm
	{  cvt.rn.f16.f32 %rs11, %f68;}

	// end inline asm
	cvt.s8.s32 	%rs44, %r122;
	cvt.rn.f32.s16 	%f103, %rs44;
	mul.f32 	%f69, %f93, %f103;
	// begin inline asm
	{  cvt.rn.f16.f32 %rs12, %f69;}

	// end inline asm
	bfe.s32 	%r123, %r121, 8, 8;
	cvt.s8.s32 	%rs45, %r123;
	cvt.rn.f32.s16 	%f104, %rs45;
	mul.f32 	%f70, %f93, %f104;
	// begin inline asm
	{  cvt.rn.f16.f32 %rs13, %f70;}

	// end inline asm
	bfe.s32 	%r124, %r122, 8, 8;
	cvt.s8.s32 	%rs46, %r124;
	cvt.rn.f32.s16 	%f105, %rs46;
	mul.f32 	%f71, %f93, %f105;
	// begin inline asm
	{  cvt.rn.f16.f32 %rs14, %f71;}

	// end inline asm
	bfe.s32 	%r125, %r121, 16, 8;
	cvt.s8.s32 	%rs47, %r125;
	cvt.rn.f32.s16 	%f106, %rs47;
	mul.f32 	%f72, %f93, %f106;
	// begin inline asm
	{  cvt.rn.f16.f32 %rs15, %f72;}

	// end inline asm
	bfe.s32 	%r126, %r122, 16, 8;
	cvt.s8.s32 	%rs48, %r126;
	cvt.rn.f32.s16 	%f107, %rs48;
	mul.f32 	%f73, %f93, %f107;
	// begin inline asm
	{  cvt.rn.f16.f32 %rs16, %f73;}

	// end inline asm
	bfe.s32 	%r127, %r121, 24, 8;
	cvt.s8.s32 	%rs49, %r127;
	cvt.rn.f32.s16 	%f108, %rs49;
	mul.f32 	%f74, %f93, %f108;
	// begin inline asm
	{  cvt.rn.f16.f32 %rs17, %f74;}

	// end inline asm
	bfe.s32 	%r128, %r122, 24, 8;
	cvt.s8.s32 	%rs50, %r128;
	cvt.rn.f32.s16 	%f109, %rs50;
	mul.f32 	%f75, %f93, %f109;
	// begin inline asm
	{  cvt.rn.f16.f32 %rs18, %f75;}

	// end inline asm
	mov.b32 	%r129, {%rs17, %rs18};
	mov.b32 	%r130, {%rs15, %rs16};
	mov.b32 	%r131, {%rs13, %rs14};
	mov.b32 	%r132, {%rs11, %rs12};
	st.shared.v4.b32 	[%r106+4112], {%r132, %r131, %r130, %r129};
	shr.u32 	%r133, %r68, 1;
	and.b32  	%r134, %r133, 1145324612;
	or.b32  	%r135, %r134, 839922192;
	and.b32  	%r136, %r68, 30583;
	prmt.b32 	%r137, %r77, %r76, %r136;
	prmt.b32 	%r138, %r80, %r79, %r136;
	and.b32  	%r139, %r135, 30292;
	prmt.b32 	%r140, %r137, %r138, %r139;
	shr.u32 	%r141, %r68, 16;
	and.b32  	%r142, %r141, 30583;
	prmt.b32 	%r143, %r77, %r76, %r142;
	prmt.b32 	%r144, %r80, %r79, %r142;
	shr.u32 	%r145, %r135, 16;
	prmt.b32 	%r146, %r143, %r144, %r145;
	prmt.b32 	%r147, %r140, %r146, %r90;
	prmt.b32 	%r148, %r140, %r146, %r92;
	cvt.s8.s32 	%rs51, %r147;
	cvt.rn.f32.s16 	%f110, %rs51;
	mul.f32 	%f76, %f93, %f110;
	// begin inline asm
	{  cvt.rn.f16.f32 %rs19, %f76;}

	// end inline asm
	cvt.s8.s32 	%rs52, %r148;
	cvt.rn.f32.s16 	%f111, %rs52;
	mul.f32 	%f77, %f93, %f111;
	// begin inline asm
	{  cvt.rn.f16.f32 %rs20, %f77;}

	// end inline asm
	bfe.s32 	%r149, %r147, 8, 8;
	cvt.s8.s32 	%rs53, %r149;
	cvt.rn.f32.s16 	%f112, %rs53;
	mul.f32 	%f78, %f93, %f112;
	// begin inline asm
	{  cvt.rn.f16.f32 %rs21, %f78;}

	// end inline asm
	bfe.s32 	%r150, %r148, 8, 8;
	cvt.s8.s32 	%rs54, %r150;
	cvt.rn.f32.s16 	%f113, %rs54;
	mul.f32 	%f79, %f93, %f113;
	// begin inline asm
	{  cvt.rn.f16.f32 %rs22, %f79;}

	// end inline asm
	bfe.s32 	%r151, %r147, 16, 8;
	cvt.s8.s32 	%rs55, %r151;
	cvt.rn.f32.s16 	%f114, %rs55;
	mul.f32 	%f80, %f93, %f114;
	// begin inline asm
	{  cvt.rn.f16.f32 %rs23, %f80;}

	// end inline asm
	bfe.s32 	%r152, %r148, 16, 8;
	cvt.s8.s32 	%rs56, %r152;
	cvt.rn.f32.s16 	%f115, %rs56;
	mul.f32 	%f81, %f93, %f115;
	// begin inline asm
	{  cvt.rn.f16.f32 %rs24, %f81;}

	// end inline asm
	bfe.s32 	%r153, %r147, 24, 8;
	cvt.s8.s32 	%rs57, %r153;
	cvt.rn.f32.s16 	%f116, %rs57;
	mul.f32 	%f82, %f93, %f116;
	// begin inline asm
	{  cvt.rn.f16.f32 %rs25, %f82;}

	// end inline asm
	bfe.s32 	%r154, %r148, 24, 8;
	cvt.s8.s32 	%rs58, %r154;
	cvt.rn.f32.s16 	%f117, %rs58;
	mul.f32 	%f83, %f93, %f117;
	// begin inline asm
	{  cvt.rn.f16.f32 %rs26, %f83;}

	// end inline asm
	mov.b32 	%r155, {%rs25, %rs26};
	mov.b32 	%r156, {%rs23, %rs24};
	mov.b32 	%r157, {%rs21, %rs22};
	mov.b32 	%r158, {%rs19, %rs20};
	st.shared.v4.b32 	[%r106+4128], {%r158, %r157, %r156, %r155};
	shr.u32 	%r159, %r69, 1;
	and.b32  	%r160, %r159, 1145324612;
	or.b32  	%r161, %r160, 839922192;
	and.b32  	%r162, %r69, 30583;
	prmt.b32 	%r163, %r77, %r76, %r162;
	prmt.b32 	%r164, %r80, %r79, %r162;
	and.b32  	%r165, %r161, 30292;
	prmt.b32 	%r166, %r163, %r164, %r165;
	shr.u32 	%r167, %r69, 16;
	and.b32  	%r168, %r167, 30583;
	prmt.b32 	%r169, %r77, %r76, %r168;
	prmt.b32 	%r170, %r80, %r79, %r168;
	shr.u32 	%r171, %r161, 16;
	prmt.b32 	%r172, %r169, %r170, %r171;
	prmt.b32 	%r173, %r166, %r172, %r90;
	prmt.b32 	%r174, %r166, %r172, %r92;
	cvt.s8.s32 	%rs59, %r173;
	cvt.rn.f32.s16 	%f118, %rs59;
	mul.f32 	%f84, %f93, %f118;
	// begin inline asm
	{  cvt.rn.f16.f32 %rs27, %f84;}

	// end inline asm
	cvt.s8.s32 	%rs60, %r174;
	cvt.rn.f32.s16 	%f119, %rs60;
	mul.f32 	%f85, %f93, %f119;
	// begin inline asm
	{  cvt.rn.f16.f32 %rs28, %f85;}

	// end inline asm
	bfe.s32 	%r175, %r173, 8, 8;
	cvt.s8.s32 	%rs61, %r175;
	cvt.rn.f32.s16 	%f120, %rs61;
	mul.f32 	%f86, %f93, %f120;
	// begin inline asm
	{  cvt.rn.f16.f32 %rs29, %f86;}

	// end inline asm
	bfe.s32 	%r176, %r174, 8, 8;
	cvt.s8.s32 	%rs62, %r176;
	cvt.rn.f32.s16 	%f121, %rs62;
	mul.f32 	%f87, %f93, %f121;
	// begin inline asm
	{  cvt.rn.f16.f32 %rs30, %f87;}

	// end inline asm
	bfe.s32 	%r177, %r173, 16, 8;
	cvt.s8.s32 	%rs63, %r177;
	cvt.rn.f32.s16 	%f122, %rs63;
	mul.f32 	%f88, %f93, %f122;
	// begin inline asm
	{  cvt.rn.f16.f32 %rs31, %f88;}

	// end inline asm
	bfe.s32 	%r178, %r174, 16, 8;
	cvt.s8.s32 	%rs64, %r178;
	cvt.rn.f32.s16 	%f123, %rs64;
	mul.f32 	%f89, %f93, %f123;
	// begin inline asm
	{  cvt.rn.f16.f32 %rs32, %f89;}

	// end inline asm
	bfe.s32 	%r179, %r173, 24, 8;
	cvt.s8.s32 	%rs65, %r179;
	cvt.rn.f32.s16 	%f124, %rs65;
	mul.f32 	%f90, %f93, %f124;
	// begin inline asm
	{  cvt.rn.f16.f32 %rs33, %f90;}

	// end inline asm
	bfe.s32 	%r180, %r174, 24, 8;
	cvt.s8.s32 	%rs66, %r180;
	cvt.rn.f32.s16 	%f125, %rs66;
	mul.f32 	%f91, %f93, %f125;
	// begin inline asm
	{  cvt.rn.f16.f32 %rs34, %f91;}

	// end inline asm
	mov.b32 	%r181, {%rs33, %rs34};
	mov.b32 	%r182, {%rs31, %rs32};
	mov.b32 	%r183, {%rs29, %rs30};
	mov.b32 	%r184, {%rs27, %rs28};
	st.shared.v4.b32 	[%r106+4144], {%r184, %r183, %r182, %r181};
	bra.uni 	$L__BB0_8;
$L__BB0_7:
	mov.b32 	%r60, 0;
	// begin inline asm
	cvt.rn.f16.s32 %rs2, %r60;
	// end inline asm
	mov.b32 	%r61, {%rs2, %rs2};
	shl.b32 	%r62, %r273, 6;
	add.s32 	%r64, %r58, %r62;
	st.shared.v4.b32 	[%r64+4096], {%r61, %r61, %r61, %r61};
	st.shared.v4.b32 	[%r64+4112], {%r61, %r61, %r61, %r61};
	st.shared.v4.b32 	[%r64+4128], {%r61, %r61, %r61, %r61};
	st.shared.v4.b32 	[%r64+4144], {%r61, %r61, %r61, %r61};
$L__BB0_8:
	bar.sync 	0;
	mov.b32 	%r185, 32;
	wmma.load.a.sync.aligned.row.m16n16k16.shared.f16 	{%r186, %r187, %r188, %r189, %r190, %r191, %r192, %r193}, [%r11], %r185;
	wmma.load.b.sync.aligned.col.m16n16k16.shared.f16 	{%r194, %r195, %r196, %r197, %r198, %r199, %r200, %r201}, [%r10], %r185;
	wmma.mma.sync.aligned.row.col.m16n16k16.f32.f32 {%f126, %f127, %f128, %f129, %f130, %f131, %f132, %f133}, {%r186, %r187, %r188, %r189, %r190, %r191, %r192, %r193}, {%r194, %r195, %r196, %r197, %r198, %r199, %r200, %r201}, {%f177, %f176, %f175, %f174, %f173, %f172, %f171, %f170};
	add.s32 	%r202, %r10, 1024;
	wmma.load.b.sync.aligned.col.m16n16k16.shared.f16 	{%r203, %r204, %r205, %r206, %r207, %r208, %r209, %r210}, [%r202], %r185;
	wmma.mma.sync.aligned.row.col.m16n16k16.f32.f32 {%f134, %f135, %f136, %f137, %f138, %f139, %f140, %f141}, {%r186, %r187, %r188, %r189, %r190, %r191, %r192, %r193}, {%r203, %r204, %r205, %r206, %r207, %r208, %r209, %r210}, {%f169, %f168, %f167, %f166, %f165, %f164, %f163, %f162};
	add.s32 	%r211, %r11, 32;
	wmma.load.a.sync.aligned.row.m16n16k16.shared.f16 	{%r212, %r213, %r214, %r215, %r216, %r217, %r218, %r219}, [%r211], %r185;
	add.s32 	%r220, %r10, 32;
	wmma.load.b.sync.aligned.col.m16n16k16.shared.f16 	{%r221, %r222, %r223, %r224, %r225, %r226, %r227, %r228}, [%r220], %r185;
	wmma.mma.sync.aligned.row.col.m16n16k16.f32.f32 {%f177, %f176, %f175, %f174, %f173, %f172, %f171, %f170}, {%r212, %r213, %r214, %r215, %r216, %r217, %r218, %r219}, {%r221, %r222, %r223, %r224, %r225, %r226, %r227, %r228}, {%f126, %f127, %f128, %f129, %f130, %f131, %f132, %f133};
	add.s32 	%r229, %r10, 1056;
	wmma.load.b.sync.aligned.col.m16n16k16.shared.f16 	{%r230, %r231, %r232, %r233, %r234, %r235, %r236, %r237}, [%r229], %r185;
	wmma.mma.sync.aligned.row.col.m16n16k16.f32.f32 {%f169, %f168, %f167, %f166, %f165, %f164, %f163, %f162}, {%r212, %r213, %r214, %r215, %r216, %r217, %r218, %r219}, {%r230, %r231, %r232, %r233, %r234, %r235, %r236, %r237}, {%f134, %f135, %f136, %f137, %f138, %f139, %f140, %f141};
	bar.sync 	0;
	add.s32 	%r270, %r270, 32;
	add.s64 	%rd55, %rd55, 64;
	add.s32 	%r269, %r269, 32;
	add.s64 	%rd54, %rd54, 16;
	add.s64 	%rd53, %rd53, 1;
	setp.lt.s32 	%p8, %r270, %r39;
	@%p8 bra 	$L__BB0_2;
$L__BB0_9:
	ld.param.s8 	%rs71, [_ZN10mxfp4_wmma24mxfp4_matmul_wmma_kernelI6__halfEEvPKT_PKhS6_S4_PS2_iiib_param_8];
	ld.param.u64 	%rd52, [_ZN10mxfp4_wmma24mxfp4_matmul_wmma_kernelI6__halfEEvPKT_PKhS6_S4_PS2_iiib_param_4];
	ld.param.u64 	%rd50, [_ZN10mxfp4_wmma24mxfp4_matmul_wmma_kernelI6__halfEEvPKT_PKhS6_S4_PS2_iiib_param_3];
	mov.u32 	%r238, %ctaid.x;
	shl.b32 	%r14, %r238, 6;
	mov.u32 	%r239, %ctaid.y;
	shl.b32 	%r15, %r239, 6;
	cvta.to.global.u64 	%rd7, %rd52;
	shr.u32 	%r16, %r273, 6;
	mov.u32 	%r240, _ZN10mxfp4_wmma10smem_bytesE;
	add.s32 	%r241, %r240, %r1;
	shl.b32 	%r242, %r16, 12;
	shl.b32 	%r243, %r273, 2;
	and.b32  	%r244, %r243, 128;
	or.b32  	%r245, %r244, %r242;
	add.s32 	%r246, %r241, %r245;
	add.s32 	%r247, %r246, 8192;
	mov.b32 	%r248, 64;
	wmma.store.d.sync.aligned.row.m16n16k16.shared.f32 	[%r247], {%f177, %f176, %f175, %f174, %f173, %f172, %f171, %f170}, %r248;
	add.s32 	%r249, %r246, 8256;
	wmma.store.d.sync.aligned.row.m16n16k16.shared.f32 	[%r249], {%f169, %f168, %f167, %f166, %f165, %f164, %f163, %f162}, %r248;
	bar.sync 	0;
	setp.ne.s16 	%p9, %rs71, 0;
	setp.ne.s64 	%p10, %rd50, 0;
	and.pred  	%p11, %p10, %p9;
	cvt.s64.s32 	%rd8, %r38;
	@%p11 bra 	$L__BB0_10;
	bra.uni 	$L__BB0_14;
$L__BB0_10:
	ld.param.u64 	%rd51, [_ZN10mxfp4_wmma24mxfp4_matmul_wmma_kernelI6__halfEEvPKT_PKhS6_S4_PS2_iiib_param_3];
	and.b32  	%r258, %r273, 63;
	add.s32 	%r19, %r258, %r14;
	cvt.s64.s32 	%rd44, %r19;
	mul.wide.s32 	%rd45, %r19, 2;
	add.s64 	%rd12, %rd51, %rd45;
	shl.b32 	%r259, %r16, 8;
	or.b32  	%r260, %r1, %r259;
	and.b32  	%r262, %r243, 252;
	add.s32 	%r263, %r260, %r262;
	add.s32 	%r265, %r263, %r240;
	add.s32 	%r272, %r265, 8192;
	add.s32 	%r271, %r16, %r15;
	cvt.u64.u32 	%rd46, %r271;
	mad.lo.s64 	%rd47, %rd8, %rd46, %rd44;
	shl.b64 	%rd48, %rd47, 1;
	add.s64 	%rd56, %rd7, %rd48;
	shl.b64 	%rd14, %rd8, 3;
$L__BB0_11:
	ld.param.u32 	%r268, [_ZN10mxfp4_wmma24mxfp4_matmul_wmma_kernelI6__halfEEvPKT_PKhS6_S4_PS2_iiib_param_5];
	setp.ge.s32 	%p16, %r19, %r38;
	setp.ge.s32 	%p17, %r271, %r268;
	or.pred  	%p18, %p17, %p16;
	@%p18 bra 	$L__BB0_13;
	ld.shared.f32 	%f145, [%r272];
	// begin inline asm
	ld.global.nc.b16 %rs68, [%rd12];
	// end inline asm
	// begin inline asm
	{  cvt.f32.f16 %f143, %rs68;}

	// end inline asm
	add.f32 	%f144, %f145, %f143;
	// begin inline asm
	{  cvt.rn.f16.f32 %rs70, %f144;}

	// end inline asm
	st.global.u16 	[%rd56], %rs70;
$L__BB0_13:
	add.s32 	%r25, %r273, 256;
	add.s32 	%r272, %r272, 1024;
	add.s64 	%rd56, %rd56, %rd14;
	add.s32 	%r271, %r271, 4;
	setp.lt.u32 	%p19, %r273, 3840;
	mov.u32 	%r273, %r25;
	@%p19 bra 	$L__BB0_11;
	bra.uni 	$L__BB0_18;
$L__BB0_14:
	and.b32  	%r250, %r273, 63;
	add.s32 	%r28, %r250, %r14;
	cvt.s64.s32 	%rd40, %r28;
	shl.b32 	%r251, %r16, 8;
	or.b32  	%r252, %r1, %r251;
	and.b32  	%r254, %r243, 252;
	add.s32 	%r255, %r252, %r254;
	add.s32 	%r257, %r255, %r240;
	add.s32 	%r275, %r257, 8192;
	add.s32 	%r274, %r16, %r15;
	cvt.u64.u32 	%rd41, %r274;
	mad.lo.s64 	%rd42, %rd8, %rd41, %rd40;
	shl.b64 	%rd43, %rd42, 1;
	add.s64 	%rd57, %rd7, %rd43;
	shl.b64 	%rd18, %rd8, 3;
$L__BB0_15:
	ld.param.u32 	%r267, [_ZN10mxfp4_wmma24mxfp4_matmul_wmma_kernelI6__halfEEvPKT_PKhS6_S4_PS2_iiib_param_5];
	setp.ge.s32 	%p12, %r28, %r38;
	setp.ge.s32 	%p13, %r274, %r267;
	or.pred  	%p14, %p13, %p12;
	@%p14 bra 	$L__BB0_17;
	ld.shared.f32 	%f142, [%r275];
	// begin inline asm
	{  cvt.rn.f16.f32 %rs67, %f142;}

	// end inline asm
	st.global.u16 	[%rd57], %rs67;
$L__BB0_17:
	add.s32 	%r34, %r273, 256;
	add.s32 	%r275, %r275, 1024;
	add.s64 	%rd57, %rd57, %rd18;
	add.s32 	%r274, %r274, 4;
	setp.lt.u32 	%p15, %r273, 3840;
	mov.u32 	%r273, %r34;
	@%p15 bra 	$L__BB0_15;
$L__BB0_18:
	ret;

}
	// .globl	_ZN10mxfp4_wmma24mxfp4_matmul_wmma_kernelI13__nv_bfloat16EEvPKT_PKhS6_S4_PS2_iiib
.visible .entry _ZN10mxfp4_wmma24mxfp4_matmul_wmma_kernelI13__nv_bfloat16EEvPKT_PKhS6_S4_PS2_iiib(
	.param .u64 .ptr .align 1 _ZN10mxfp4_wmma24mxfp4_matmul_wmma_kernelI13__nv_bfloat16EEvPKT_PKhS6_S4_PS2_iiib_param_0,
	.param .u64 .ptr .align 1 _ZN10mxfp4_wmma24mxfp4_matmul_wmma_kernelI13__nv_bfloat16EEvPKT_PKhS6_S4_PS2_iiib_param_1,
	.param .u64 .ptr .align 1 _ZN10mxfp4_wmma24mxfp4_matmul_wmma_kernelI13__nv_bfloat16EEvPKT_PKhS6_S4_PS2_iiib_param_2,
	.param .u64 .ptr .align 1 _ZN10mxfp4_wmma24mxfp4_matmul_wmma_kernelI13__nv_bfloat16EEvPKT_PKhS6_S4_PS2_iiib_param_3,
	.param .u64 .ptr .align 1 _ZN10mxfp4_wmma24mxfp4_matmul_wmma_kernelI13__nv_bfloat16EEvPKT_PKhS6_S4_PS2_iiib_param_4,
	.param .u32 _ZN10mxfp4_wmma24mxfp4_matmul_wmma_kernelI13__nv_bfloat16EEvPKT_PKhS6_S4_PS2_iiib_param_5,
	.param .u32 _ZN10mxfp4_wmma24mxfp4_matmul_wmma_kernelI13__nv_bfloat16EEvPKT_PKhS6_S4_PS2_iiib_param_6,
	.param .u32 _ZN10mxfp4_wmma24mxfp4_matmul_wmma_kernelI13__nv_bfloat16EEvPKT_PKhS6_S4_PS2_iiib_param_7,
	.param .u8 _ZN10mxfp4_wmma24mxfp4_matmul_wmma_kernelI13__nv_bfloat16EEvPKT_PKhS6_S4_PS2_iiib_param_8
)
.maxntid 256
{
	.reg .pred 	%p<20>;
	.reg .b16 	%rs<71>;
	.reg .b32 	%r<236>;
	.reg .b32 	%f<182>;
	.reg .b64 	%rd<64>;

	ld.param.u64 	%rd25, [_ZN10mxfp4_wmma24mxfp4_matmul_wmma_kernelI13__nv_bfloat16EEvPKT_PKhS6_S4_PS2_iiib_param_0];
	ld.param.u64 	%rd26, [_ZN10mxfp4_wmma24mxfp4_matmul_wmma_kernelI13__nv_bfloat16EEvPKT_PKhS6_S4_PS2_iiib_param_1];
	ld.param.u64 	%rd27, [_ZN10mxfp4_wmma24mxfp4_matmul_wmma_kernelI13__nv_bfloat16EEvPKT_PKhS6_S4_PS2_iiib_param_2];
	ld.param.u64 	%rd28, [_ZN10mxfp4_wmma24mxfp4_matmul_wmma_kernelI13__nv_bfloat16EEvPKT_PKhS6_S4_PS2_iiib_param_3];
	ld.param.u64 	%rd29, [_ZN10mxfp4_wmma24mxfp4_matmul_wmma_kernelI13__nv_bfloat16EEvPKT_PKhS6_S4_PS2_iiib_param_4];
	ld.param.u32 	%r34, [_ZN10mxfp4_wmma24mxfp4_matmul_wmma_kernelI13__nv_bfloat16EEvPKT_PKhS6_S4_PS2_iiib_param_5];
	ld.param.u32 	%r35, [_ZN10mxfp4_wmma24mxfp4_matmul_wmma_kernelI13__nv_bfloat16EEvPKT_PKhS6_S4_PS2_iiib_param_6];
	ld.param.u32 	%r36, [_ZN10mxfp4_wmma24mxfp4_matmul_wmma_kernelI13__nv_bfloat16EEvPKT_PKhS6_S4_PS2_iiib_param_7];
	ld.param.s8 	%rs1, [_ZN10mxfp4_wmma24mxfp4_matmul_wmma_kernelI13__nv_bfloat16EEvPKT_PKhS6_S4_PS2_iiib_param_8];
	cvta.to.global.u64 	%rd1, %rd29;
	mov.u32 	%r37, _ZN10mxfp4_wmma10smem_bytesE;
	cvt.u64.u32 	%rd30, %r37;
	cvta.shared.u64 	%rd31, %rd30;
	add.s64 	%rd32, %rd31, 8192;
	and.b64  	%rd33, %rd32, 3;
	setp.eq.s64 	%p1, %rd33, 0;
	cvt.u32.u64 	%r38, %rd33;
	sub.s32 	%r39, 4, %r38;
	selp.b32 	%r1, 0, %r39, %p1;
	mov.u32 	%r232, %tid.x;
	shr.u32 	%r40, %r232, 5;
	shr.u32 	%r3, %r232, 6;
	and.b32  	%r4, %r40, 1;
	mov.u32 	%r41, %ctaid.y;
	shl.b32 	%r5, %r41, 6;
	mov.u32 	%r42, %ctaid.x;
	shl.b32 	%r6, %r42, 6;
	setp.lt.s32 	%p2, %r36, 1;
	mov.f32 	%f162, 0f00000000;
	mov.f32 	%f163, %f162;
	mov.f32 	%f164, %f162;
	mov.f32 	%f165, %f162;
	mov.f32 	%f166, %f162;
	mov.f32 	%f167, %f162;
	mov.f32 	%f168, %f162;
	mov.f32 	%f169, %f162;
	mov.f32 	%f170, %f162;
	mov.f32 	%f171, %f162;
	mov.f32 	%f172, %f162;
	mov.f32 	%f173, %f162;
	mov.f32 	%f174, %f162;
	mov.f32 	%f175, %f162;
	mov.f32 	%f176, %f162;
	mov.f32 	%f177, %f162;
	@%p2 bra 	$L__BB1_9;
	add.s32 	%r44, %r36, 31;
	shr.u32 	%r45, %r44, 5;
	shl.b32 	%r46, %r232, 3;
	shr.u32 	%r47, %r232, 2;
	and.b32  	%r228, %r46, 24;
	add.s32 	%r8, %r47, %r5;
	shl.b32 	%r48, %r232, 4;
	and.b32  	%r49, %r48, 48;
	shl.b32 	%r50, %r47, 6;
	or.b32  	%r51, %r50, %r49;
	add.s32 	%r9, %r37, %r51;
	add.s32 	%r10, %r232, %r6;
	cvt.s64.s32 	%rd34, %r10;
	shr.u32 	%r53, %r36, 1;
	cvt.u64.u32 	%rd35, %r53;
	cvt.u64.u32 	%rd36, %r45;
	shl.b32 	%r54, %r232, 6;
	add.s32 	%r55, %r37, %r54;
	add.s32 	%r11, %r55, 4096;
	shl.b32 	%r56, %r3, 9;
	shl.b32 	%r57, %r4, 10;
	mul.wide.u32 	%rd37, %r57, 2;
	cvta.shared.u64 	%rd39, %rd30;
	add.s64 	%rd40, %rd39, %rd37;
	add.s64 	%rd2, %rd40, 4096;
	add.s64 	%rd3, %rd40, 4128;
	mul.wide.u32 	%rd41, %r56, 2;
	add.s64 	%rd4, %rd39, %rd41;
	add.s64 	%rd5, %rd40, 5152;
	mul.wide.u32 	%rd42, %r36, %r8;
	shl.b64 	%rd43, %rd42, 1;
	and.b32  	%r58, %r232, 3;
	mul.wide.u32 	%rd44, %r58, 16;
	add.s64 	%rd45, %rd43, %rd44;
	cvta.to.global.u64 	%rd46, %rd25;
	add.s64 	%rd61, %rd46, %rd45;
	cvta.to.global.u64 	%rd47, %rd26;
	mad.lo.s64 	%rd60, %rd34, %rd35, %rd47;
	mad.lo.s64 	%rd59, %rd34, %rd36, %rd27;
	mov.b32 	%r229, 0;
	mov.f32 	%f162, 0f00000000;
$L__BB1_2:
	setp.lt.s32 	%p3, %r8, %r34;
	setp.lt.s32 	%p4, %r228, %r36;
	and.pred  	%p5, %p3, %p4;
	mov.f32 	%f178, 0f00000000;
	mov.f32 	%f179, %f178;
	mov.f32 	%f180, %f178;
	mov.f32 	%f181, %f178;
	@%p5 bra 	$L__BB1_3;
	bra.uni 	$L__BB1_4;
$L__BB1_3:
	ld.global.nc.v4.f32 	{%f178, %f179, %f180, %f181}, [%rd61];
$L__BB1_4:
	setp.gt.u32 	%p6, %r232, 63;
	st.shared.v4.f32 	[%r9], {%f178, %f179, %f180, %f181};
	@%p6 bra 	$L__BB1_8;
	setp.ge.s32 	%p7, %r10, %r35;
	@%p7 bra 	$L__BB1_7;
	ld.global.nc.v4.u32 	{%r62, %r63, %r64, %r65}, [%rd60];
	// begin inline asm
	ld.global.nc.u8 %r61, [%rd59];
	// end inline asm
	shl.b32 	%r66, %r61, 23;
	and.b32  	%r67, %r66, 2139095040;
	mov.b32 	%f92, %r67;
	mul.f32 	%f93, %f92, 0f3F000000;
	shr.u32 	%r68, %r62, 1;
	and.b32  	%r69, %r68, 1145324612;
	or.b32  	%r70, %r69, 839922192;
	and.b32  	%r71, %r62, 30583;
	mov.b32 	%r72, 201852420;
	mov.b32 	%r73, 50462976;
	prmt.b32 	%r74, %r73, %r72, %r71;
	mov.b32 	%r75, -185009412;
	mov.b32 	%r76, -33620224;
	prmt.b32 	%r77, %r76, %r75, %r71;
	and.b32  	%r78, %r70, 30292;
	prmt.b32 	%r79, %r74, %r77, %r78;
	shr.u32 	%r80, %r62, 16;
	and.b32  	%r81, %r80, 30583;
	prmt.b32 	%r82, %r73, %r72, %r81;
	prmt.b32 	%r83, %r76, %r75, %r81;
	shr.u32 	%r84, %r70, 16;
	prmt.b32 	%r85, %r82, %r83, %r84;
	mov.b32 	%r86, 25632;
	prmt.b32 	%r87, %r79, %r85, %r86;
	mov.b32 	%r88, 30001;
	prmt.b32 	%r89, %r79, %r85, %r88;
	cvt.s8.s32 	%rs35, %r87;
	cvt.rn.f32.s16 	%f94, %rs35;
	mul.f32 	%f60, %f93, %f94;
	// begin inline asm
	{  cvt.rn.bf16.f32 %rs3, %f60;}

	// end inline asm
	cvt.s8.s32 	%rs36, %r89;
	cvt.rn.f32.s16 	%f95, %rs36;
	mul.f32 	%f61, %f93, %f95;
	// begin inline asm
	{  cvt.rn.bf16.f32 %rs4, %f61;}

	// end inline asm
	bfe.s32 	%r90, %r87, 8, 8;
	cvt.s8.s32 	%rs37, %r90;
	cvt.rn.f32.s16 	%f96, %rs37;
	mul.f32 	%f62, %f93, %f96;
	// begin inline asm
	{  cvt.rn.bf16.f32 %rs5, %f62;}

	// end inline asm
	bfe.s32 	%r91, %r89, 8, 8;
	cvt.s8.s32 	%rs38, %r91;
	cvt.rn.f32.s16 	%f97, %rs38;
	mul.f32 	%f63, %f93, %f97;
	// begin inline asm
	{  cvt.rn.bf16.f32 %rs6, %f63;}

	// end inline asm
	bfe.s32 	%r92, %r87, 16, 8;
	cvt.s8.s32 	%rs39, %r92;
	cvt.rn.f32.s16 	%f98, %rs39;
	mul.f32 	%f64, %f93, %f98;
	// begin inline asm
	{  cvt.rn.bf16.f32 %rs7, %f64;}

	// end inline asm
	bfe.s32 	%r93, %r89, 16, 8;
	cvt.s8.s32 	%rs40, %r93;
	cvt.rn.f32.s16 	%f99, %rs40;
	mul.f32 	%f65, %f93, %f99;
	// begin inline asm
	{  cvt.rn.bf16.f32 %rs8, %f65;}

	// end inline asm
	bfe.s32 	%r94, %r87, 24, 8;
	cvt.s8.s32 	%rs41, %r94;
	cvt.rn.f32.s16 	%f100, %rs41;
	mul.f32 	%f66, %f93, %f100;
	// begin inline asm
	{  cvt.rn.bf16.f32 %rs9, %f66;}

	// end inline asm
	bfe.s32 	%r95, %r89, 24, 8;
	cvt.s8.s32 	%rs42, %r95;
	cvt.rn.f32.s16 	%f101, %rs42;
	mul.f32 	%f67, %f93, %f101;
	// begin inline asm
	{  cvt.rn.bf16.f32 %rs10, %f67;}

	// end inline asm
	mov.b32 	%r96, {%rs3, %rs4};
	mov.b32 	%r97, {%rs9, %rs10};
	mov.b32 	%r98, {%rs7, %rs8};
	mov.b32 	%r99, {%rs5, %rs6};
	st.shared.v4.b32 	[%r11], {%r96, %r99, %r98, %r97};
	shr.u32 	%r100, %r63, 1;
	and.b32  	%r101, %r100, 1145324612;
	or.b32  	%r102, %r101, 839922192;
	and.b32  	%r103, %r63, 30583;
	prmt.b32 	%r104, %r73, %r72, %r103;
	prmt.b32 	%r105, %r76, %r75, %r103;
	and.b32  	%r106, %r102, 30292;
	prmt.b32 	%r107, %r104, %r105, %r106;
	shr.u32 	%r108, %r63, 16;
	and.b32  	%r109, %r108, 30583;
	prmt.b32 	%r110, %r73, %r72, %r109;
	prmt.b32 	%r111, %r76, %r75, %r109;
	shr.u32 	%r112, %r102, 16;
	prmt.b32 	%r113, %r110, %r111, %r112;
	prmt.b32 	%r114, %r107, %r113, %r86;
	prmt.b32 	%r115, %r107, %r113, %r88;
	cvt.s8.s32 	%rs43, %r114;
	cvt.rn.f32.s16 	%f102, %rs43;
	mul.f32 	%f68, %f93, %f102;
	// begin inline asm
	{  cvt.rn.bf16.f32 %rs11, %f68;}

	// end inline asm
	cvt.s8.s32 	%rs44, %r115;
	cvt.rn.f32.s16 	%f103, %rs44;
	mul.f32 	%f69, %f93, %f103;
	// begin inline asm
	{  cvt.rn.bf16.f32 %rs12, %f69;}

	// end inline asm
	bfe.s32 	%r116, %r114, 8, 8;
	cvt.s8.s32 	%rs45, %r116;
	cvt.rn.f32.s16 	%f104, %rs45;
	mul.f32 	%f70, %f93, %f104;
	// begin inline asm
	{  cvt.rn.bf16.f32 %rs13, %f70;}

	// end inline asm
	bfe.s32 	%r117, %r115, 8, 8;
	cvt.s8.s32 	%rs46, %r117;
	cvt.rn.f32.s16 	%f105, %rs46;
	mul.f32 	%f71, %f93, %f105;
	// begin inline asm
	{  cvt.rn.bf16.f32 %rs14, %f71;}

	// end inline asm
	bfe.s32 	%r118, %r114, 16, 8;
	cvt.s8.s32 	%rs47, %r118;
	cvt.rn.f32.s16 	%f106, %rs47;
	mul.f32 	%f72, %f93, %f106;
	// begin inline asm
	{  cvt.rn.bf16.f32 %rs15, %f72;}

	// end inline asm
	bfe.s32 	%r119, %r115, 16, 8;
	cvt.s8.s32 	%rs48, %r119;
	cvt.rn.f32.s16 	%f107, %rs48;
	mul.f32 	%f73, %f93, %f107;
	// begin inline asm
	{  cvt.rn.bf16.f32 %rs16, %f73;}

	// end inline asm
	bfe.s32 	%r120, %r114, 24, 8;
	cvt.s8.s32 	%rs49, %r120;
	cvt.rn.f32.s16 	%f108, %rs49;
	mul.f32 	%f74, %f93, %f108;
	// begin inline asm
	{  cvt.rn.bf16.f32 %rs17, %f74;}

	// end inline asm
	bfe.s32 	%r121, %r115, 24, 8;
	cvt.s8.s32 	%rs50, %r121;
	cvt.rn.f32.s16 	%f109, %rs50;
	mul.f32 	%f75, %f93, %f109;
	// begin inline asm
	{  cvt.rn.bf16.f32 %rs18, %f75;}

	// end inline asm
	mov.b32 	%r122, {%rs17, %rs18};
	mov.b32 	%r123, {%rs15, %rs16};
	mov.b32 	%r124, {%rs13, %rs14};
	mov.b32 	%r125, {%rs11, %rs12};
	st.shared.v4.b32 	[%r11+16], {%r125, %r124, %r123, %r122};
	shr.u32 	%r126, %r64, 1;
	and.b32  	%r127, %r126, 1145324612;
	or.b32  	%r128, %r127, 839922192;
	and.b32  	%r129, %r64, 30583;
	prmt.b32 	%r130, %r73, %r72, %r129;
	prmt.b32 	%r131, %r76, %r75, %r129;
	and.b32  	%r132, %r128, 30292;
	prmt.b32 	%r133, %r130, %r131, %r132;
	shr.u32 	%r134, %r64, 16;
	and.b32  	%r135, %r134, 30583;
	prmt.b32 	%r136, %r73, %r72, %r135;
	prmt.b32 	%r137, %r76, %r75, %r135;
	shr.u32 	%r138, %r128, 16;
	prmt.b32 	%r139, %r136, %r137, %r138;
	prmt.b32 	%r140, %r133, %r139, %r86;
	prmt.b32 	%r141, %r133, %r139, %r88;
	cvt.s8.s32 	%rs51, %r140;
	cvt.rn.f32.s16 	%f110, %rs51;
	mul.f32 	%f76, %f93, %f110;
	// begin inline asm
	{  cvt.rn.bf16.f32 %rs19, %f76;}

	// end inline asm
	cvt.s8.s32 	%rs52, %r141;
	cvt.rn.f32.s16 	%f111, %rs52;
	mul.f32 	%f77, %f93, %f111;
	// begin inline asm
	{  cvt.rn.bf16.f32 %rs20, %f77;}

	// end inline asm
	bfe.s32 	%r142, %r140, 8, 8;
	cvt.s8.s32 	%rs53, %r142;
	cvt.rn.f32.s16 	%f112, %rs53;
	mul.f32 	%f78, %f93, %f112;
	// begin inline asm
	{  cvt.rn.bf16.f32 %rs21, %f78;}

	// end inline asm
	bfe.s32 	%r143, %r141, 8, 8;
	cvt.s8.s32 	%rs54, %r143;
	cvt.rn.f32.s16 	%f113, %rs54;
	mul.f32 	%f79, %f93, %f113;
	// begin inline asm
	{  cvt.rn.bf16.f32 %rs22, %f79;}

	// end inline asm
	bfe.s32 	%r144, %r140, 16, 8;
	cvt.s8.s32 	%rs55, %r144;
	cvt.rn.f32.s16 	%f114, %rs55;
	mul.f32 	%f80, %f93, %f114;
	// begin inline asm
	{  cvt.rn.bf16.f32 %rs23, %f80;}

	// end inline asm
	bfe.s32 	%r145, %r141, 16, 8;
	cvt.s8.s32 	%rs56, %r145;
	cvt.rn.f32.s16 	%f115, %rs56;
	mul.f32 	%f81, %f93, %f115;
	// begin inline asm
	{  cvt.rn.bf16.f32 %rs24, %f81;}

	// end inline asm
	bfe.s32 	%r146, %r140, 24, 8;
	cvt.s8.s32 	%rs57, %r146;
	cvt.rn.f32.s16 	%f116, %rs57;
	mul.f32 	%f82, %f93, %f116;
	// begin inline asm
	{  cvt.rn.bf16.f32 %rs25, %f82;}

	// end inline asm
	bfe.s32 	%r147, %r141, 24, 8;
	cvt.s8.s32 	%rs58, %r147;
	cvt.rn.f32.s16 	%f117, %rs58;
	mul.f32 	%f83, %f93, %f117;
	// begin inline asm
	{  cvt.rn.bf16.f32 %rs26, %f83;}

	// end inline asm
	mov.b32 	%r148, {%rs25, %rs26};
	mov.b32 	%r149, {%rs23, %rs24};
	mov.b32 	%r150, {%rs21, %rs22};
	mov.b32 	%r151, {%rs19, %rs20};
	st.shared.v4.b32 	[%r11+32], {%r151, %r150, %r149, %r148};
	shr.u32 	%r152, %r65, 1;
	and.b32  	%r153, %r152, 1145324612;
	or.b32  	%r154, %r153, 839922192;
	and.b32  	%r155, %r65, 30583;
	prmt.b32 	%r156, %r73, %r72, %r155;
	prmt.b32 	%r157, %r76, %r75, %r155;
	and.b32  	%r158, %r154, 30292;
	prmt.b32 	%r159, %r156, %r157, %r158;
	shr.u32 	%r160, %r65, 16;
	and.b32  	%r161, %r160, 30583;
	prmt.b32 	%r162, %r73, %r72, %r161;
	prmt.b32 	%r163, %r76, %r75, %r161;
	shr.u32 	%r164, %r154, 16;
	prmt.b32 	%r165, %r162, %r163, %r164;
	prmt.b32 	%r166, %r159, %r165, %r86;
	prmt.b32 	%r167, %r159, %r165, %r88;
	cvt.s8.s32 	%rs59, %r166;
	cvt.rn.f32.s16 	%f118, %rs59;
	mul.f32 	%f84, %f93, %f118;
	// begin inline asm
	{  cvt.rn.bf16.f32 %rs27, %f84;}

	// end inline asm
	cvt.s8.s32 	%rs60, %r167;
	cvt.rn.f32.s16 	%f119, %rs60;
	mul.f32 	%f85, %f93, %f119;
	// begin inline asm
	{  cvt.rn.bf16.f32 %rs28, %f85;}

	// end inline asm
	bfe.s32 	%r168, %r166, 8, 8;
	cvt.s8.s32 	%rs61, %r168;
	cvt.rn.f32.s16 	%f120, %rs61;
	mul.f32 	%f86, %f93, %f120;
	// begin inline asm
	{  cvt.rn.bf16.f32 %rs29, %f86;}

	// end inline asm
	bfe.s32 	%r169, %r167, 8, 8;
	cvt.s8.s32 	%rs62, %r169;
	cvt.rn.f32.s16 	%f121, %rs62;
	mul.f32 	%f87, %f93, %f121;
	// begin inline asm
	{  cvt.rn.bf16.f32 %rs30, %f87;}

	// end inline asm
	bfe.s32 	%r170, %r166, 16, 8;
	cvt.s8.s32 	%rs63, %r170;
	cvt.rn.f32.s16 	%f122, %rs63;
	mul.f32 	%f88, %f93, %f122;
	// begin inline asm
	{  cvt.rn.bf16.f32 %rs31, %f88;}

	// end inline asm
	bfe.s32 	%r171, %r167, 16, 8;
	cvt.s8.s32 	%rs64, %r171;
	cvt.rn.f32.s16 	%f123, %rs64;
	mul.f32 	%f89, %f93, %f123;
	// begin inline asm
	{  cvt.rn.bf16.f32 %rs32, %f89;}

	// end inline asm
	bfe.s32 	%r172, %r166, 24, 8;
	cvt.s8.s32 	%rs65, %r172;
	cvt.rn.f32.s16 	%f124, %rs65;
	mul.f32 	%f90, %f93, %f124;
	// begin inline asm
	{  cvt.rn.bf16.f32 %rs33, %f90;}

	// end inline asm
	bfe.s32 	%r173, %r167, 24, 8;
	cvt.s8.s32 	%rs66, %r173;
	cvt.rn.f32.s16 	%f125, %rs66;
	mul.f32 	%f91, %f93, %f125;
	// begin inline asm
	{  cvt.rn.bf16.f32 %rs34, %f91;}

	// end inline asm
	mov.b32 	%r174, {%rs33, %rs34};
	mov.b32 	%r175, {%rs31, %rs32};
	mov.b32 	%r176, {%rs29, %rs30};
	mov.b32 	%r177, {%rs27, %rs28};
	st.shared.v4.b32 	[%r11+48], {%r177, %r176, %r175, %r174};
	bra.uni 	$L__BB1_8;
$L__BB1_7:
	mov.b32 	%r59, 0;
	// begin inline asm
	cvt.rn.bf16.s32 %rs2, %r59;
	// end inline asm
	mov.b32 	%r60, {%rs2, %rs2};
	st.shared.v4.b32 	[%r11], {%r60, %r60, %r60, %r60};
	st.shared.v4.b32 	[%r11+16], {%r60, %r60, %r60, %r60};
	st.shared.v4.b32 	[%r11+32], {%r60, %r60, %r60, %r60};
	st.shared.v4.b32 	[%r11+48], {%r60, %r60, %r60, %r60};
$L__BB1_8:
	bar.sync 	0;
	mov.b32 	%r178, 32;
	wmma.load.a.sync.aligned.row.m16n16k16.bf16 	{%r179, %r180, %r181, %r182}, [%rd4], %r178;
	wmma.load.b.sync.aligned.col.m16n16k16.bf16 	{%r183, %r184, %r185, %r186}, [%rd2], %r178;
	wmma.mma.sync.aligned.row.col.m16n16k16.f32.bf16.bf16.f32 {%f126, %f127, %f128, %f129, %f130, %f131, %f132, %f133}, {%r179, %r180, %r181, %r182}, {%r183, %r184, %r185, %r186}, {%f177, %f176, %f175, %f174, %f173, %f172, %f171, %f170};
	wmma.load.b.sync.aligned.col.m16n16k16.bf16 	{%r187, %r188, %r189, %r190}, [%rd2+1024], %r178;
	wmma.mma.sync.aligned.row.col.m16n16k16.f32.bf16.bf16.f32 {%f134, %f135, %f136, %f137, %f138, %f139, %f140, %f141}, {%r179, %r180, %r181, %r182}, {%r187, %r188, %r189, %r190}, {%f169, %f168, %f167, %f166, %f165, %f164, %f163, %f162};
	wmma.load.a.sync.aligned.row.m16n16k16.bf16 	{%r191, %r192, %r193, %r194}, [%rd4+32], %r178;
	wmma.load.b.sync.aligned.col.m16n16k16.bf16 	{%r195, %r196, %r197, %r198}, [%rd3], %r178;
	wmma.mma.sync.aligned.row.col.m16n16k16.f32.bf16.bf16.f32 {%f177, %f176, %f175, %f174, %f173, %f172, %f171, %f170}, {%r191, %r192, %r193, %r194}, {%r195, %r196, %r197, %r198}, {%f126, %f127, %f128, %f129, %f130, %f131, %f132, %f133};
	wmma.load.b.sync.aligned.col.m16n16k16.bf16 	{%r199, %r200, %r201, %r202}, [%rd5], %r178;
	wmma.mma.sync.aligned.row.col.m16n16k16.f32.bf16.bf16.f32 {%f169, %f168, %f167, %f166, %f165, %f164, %f163, %f162}, {%r191, %r192, %r193, %r194}, {%r199, %r200, %r201, %r202}, {%f134, %f135, %f136, %f137, %f138, %f139, %f140, %f141};
	bar.sync 	0;
	add.s32 	%r229, %r229, 32;
	add.s64 	%rd61, %rd61, 64;
	add.s32 	%r228, %r228, 32;
	add.s64 	%rd60, %rd60, 16;
	add.s64 	%rd59, %rd59, 1;
	setp.lt.s32 	%p8, %r229, %r36;
	@%p8 bra 	$L__BB1_2;
$L__BB1_9:
	mov.u32 	%r203, _ZN10mxfp4_wmma10smem_bytesE;
	add.s32 	%r204, %r203, %r1;
	shl.b32 	%r205, %r3, 12;
	shl.b32 	%r206, %r4, 7;
	or.b32  	%r207, %r206, %r205;
	add.s32 	%r208, %r204, %r207;
	add.s32 	%r209, %r208, 8192;
	mov.b32 	%r210, 64;
	wmma.store.d.sync.aligned.row.m16n16k16.shared.f32 	[%r209], {%f177, %f176, %f175, %f174, %f173, %f172, %f171, %f170}, %r210;
	add.s32 	%r211, %r208, 8256;
	wmma.store.d.sync.aligned.row.m16n16k16.shared.f32 	[%r211], {%f169, %f168, %f167, %f166, %f165, %f164, %f163, %f162}, %r210;
	bar.sync 	0;
	setp.ne.s16 	%p9, %rs1, 0;
	setp.ne.s64 	%p10, %rd28, 0;
	and.pred  	%p11, %p10, %p9;
	cvt.s64.s32 	%rd12, %r35;
	@%p11 bra 	$L__BB1_10;
	bra.uni 	$L__BB1_14;
$L__BB1_10:
	and.b32  	%r220, %r232, 63;
	add.s32 	%r16, %r220, %r6;
	cvt.s64.s32 	%rd53, %r16;
	mul.wide.s32 	%rd54, %r16, 2;
	add.s64 	%rd16, %rd28, %rd54;
	shl.b32 	%r221, %r3, 8;
	or.b32  	%r222, %r1, %r221;
	shl.b32 	%r223, %r232, 2;
	and.b32  	%r224, %r223, 252;
	add.s32 	%r225, %r222, %r224;
	add.s32 	%r227, %r225, %r203;
	add.s32 	%r231, %r227, 8192;
	add.s32 	%r230, %r3, %r5;
	cvt.u64.u32 	%rd55, %r230;
	mad.lo.s64 	%rd56, %rd12, %rd55, %rd53;
	shl.b64 	%rd57, %rd56, 1;
	add.s64 	%rd62, %rd1, %rd57;
	shl.b64 	%rd18, %rd12, 3;
$L__BB1_11:
	setp.ge.s32 	%p16, %r16, %r35;
	setp.ge.s32 	%p17, %r230, %r34;
	or.pred  	%p18, %p17, %p16;
	@%p18 bra 	$L__BB1_13;
	ld.shared.f32 	%f145, [%r231];
	// begin inline asm
	ld.global.nc.b16 %rs68, [%rd16];
	// end inline asm
	// begin inline asm
	{ cvt.f32.bf16 %f143, %rs68;}

	// end inline asm
	add.f32 	%f144, %f145, %f143;
	// begin inline asm
	{  cvt.rn.bf16.f32 %rs70, %f144;}

	// end inline asm
	st.global.u16 	[%rd62], %rs70;
$L__BB1_13:
	add.s32 	%r22, %r232, 256;
	add.s32 	%r231, %r231, 1024;
	add.s64 	%rd62, %rd62, %rd18;
	add.s32 	%r230, %r230, 4;
	setp.lt.u32 	%p19, %r232, 3840;
	mov.u32 	%r232, %r22;
	@%p19 bra 	$L__BB1_11;
	bra.uni 	$L__BB1_18;
$L__BB1_14:
	and.b32  	%r212, %r232, 63;
	add.s32 	%r25, %r212, %r6;
	cvt.s64.s32 	%rd49, %r25;
	shl.b32 	%r213, %r3, 8;
	or.b32  	%r214, %r1, %r213;
	shl.b32 	%r215, %r232, 2;
	and.b32  	%r216, %r215, 252;
	add.s32 	%r217, %r214, %r216;
	add.s32 	%r219, %r217, %r203;
	add.s32 	%r234, %r219, 8192;
	add.s32 	%r233, %r3, %r5;
	cvt.u64.u32 	%rd50, %r233;
	mad.lo.s64 	%rd51, %rd12, %rd50, %rd49;
	shl.b64 	%rd52, %rd51, 1;
	add.s64 	%rd63, %rd1, %rd52;
	shl.b64 	%rd22, %rd12, 3;
$L__BB1_15:
	setp.ge.s32 	%p12, %r25, %r35;
	setp.ge.s32 	%p13, %r233, %r34;
	or.pred  	%p14, %p13, %p12;
	@%p14 bra 	$L__BB1_17;
	ld.shared.f32 	%f142, [%r234];
	// begin inline asm
	{  cvt.rn.bf16.f32 %rs67, %f142;}

	// end inline asm
	st.global.u16 	[%rd63], %rs67;
$L__BB1_17:
	add.s32 	%r31, %r232, 256;
	add.s32 	%r234, %r234, 1024;
	add.s64 	%rd63, %rd63, %rd22;
	add.s32 	%r233, %r233, 4;
	setp.lt.u32 	%p15, %r232, 3840;
	mov.u32 	%r232, %r31;
	@%p15 bra 	$L__BB1_15;
$L__BB1_18:
	ret;

}


// ===== COMPILED SASS (sm_100) =====

	.target	sm_100

	.elftype	@"ET_EXEC"


//--------------------- .note.nv.tkinfo           --------------------------
	.section	.note.nv.tkinfo,"",@"SHT_NOTE"
	.sectionflags	@"SHF_NOTE_NV_TKINFO"
	.tkinfo
        /*0018*/ 	.word	0x00000002
        /*0030*/ 	.string	""
        /*0030*/ 	.string	"ptxas"
        /*0030*/ 	.string	"Cuda compilation tools, release 13.0, V13.0.88"
        /*0030*/ 	.string	"Build cuda_13.0.r13.0/compiler.36424714_0"
        /*0030*/ 	.string	"-arch sm_100 -m 64 "



//--------------------- .note.nv.cuinfo           --------------------------
	.section	.note.nv.cuinfo,"",@"SHT_NOTE"
	.sectionflags	@"SHF_NOTE_NV_CUINFO"
        /*0018*/ 	.short	0x0002
        /*001a*/ 	.short	0x0064
        /*001c*/ 	.short	0x0082
	.zero		2


//--------------------- .nv.info                  --------------------------
	.section	.nv.info,"",@"SHT_CUDA_INFO"
	.align	4


	//----- nvinfo : EIATTR_REGCOUNT
	.align		4
        /*0000*/ 	.byte	0x04, 0x2f
        /*0002*/ 	.short	(.L_1 - .L_0)
	.align		4
.L_0:
        /*0004*/ 	.word	index@(_ZN10mxfp4_wmma24mxfp4_matmul_wmma_kernelI6__halfEEvPKT_PKhS6_S4_PS2_iiib)
        /*0008*/ 	.word	0x00000030


	//----- nvinfo : EIATTR_FRAME_SIZE
	.align		4
.L_1:
        /*000c*/ 	.byte	0x04, 0x11
        /*000e*/ 	.short	(.L_3 - .L_2)
	.align		4
.L_2:
        /*0010*/ 	.word	index@(_ZN10mxfp4_wmma24mxfp4_matmul_wmma_kernelI6__halfEEvPKT_PKhS6_S4_PS2_iiib)
        /*0014*/ 	.word	0x00000000


	//----- nvinfo : EIATTR_REGCOUNT
	.align		4
.L_3:
        /*0018*/ 	.byte	0x04, 0x2f
        /*001a*/ 	.short	(.L_5 - .L_4)
	.align		4
.L_4:
        /*001c*/ 	.word	index@(_ZN10mxfp4_wmma24mxfp4_matmul_wmma_kernelI13__nv_bfloat16EEvPKT_PKhS6_S4_PS2_iiib)
        /*0020*/ 	.word	0x00000030


	//----- nvinfo : EIATTR_FRAME_SIZE
	.align		4
.L_5:
        /*0024*/ 	.byte	0x04, 0x11
        /*0026*/ 	.short	(.L_7 - .L_6)
	.align		4
.L_6:
        /*0028*/ 	.word	index@(_ZN10mxfp4_wmma24mxfp4_matmul_wmma_kernelI13__nv_bfloat16EEvPKT_PKhS6_S4_PS2_iiib)
        /*002c*/ 	.word	0x00000000


	//----- nvinfo : EIATTR_MIN_STACK_SIZE
	.align		4
.L_7:
        /*0030*/ 	.byte	0x04, 0x12
        /*0032*/ 	.short	(.L_9 - .L_8)
	.align		4
.L_8:
        /*0034*/ 	.word	index@(_ZN10mxfp4_wmma24mxfp4_matmul_wmma_kernelI13__nv_bfloat16EEvPKT_PKhS6_S4_PS2_iiib)
        /*0038*/ 	.word	0x00000000


	//----- nvinfo : EIATTR_MIN_STACK_SIZE
	.align		4
.L_9:
        /*003c*/ 	.byte	0x04, 0x12
        /*003e*/ 	.short	(.L_11 - .L_10)
	.align		4
.L_10:
        /*0040*/ 	.word	index@(_ZN10mxfp4_wmma24mxfp4_matmul_wmma_kernelI6__halfEEvPKT_PKhS6_S4_PS2_iiib)
        /*0044*/ 	.word	0x00000000
.L_11:


//--------------------- .nv.compat                --------------------------
	.section	.nv.compat,"",@"SHT_CUDA_COMPAT_INFO"
	.align	4
        /*0000*/ 	.byte	0x02, 0x09, 0x00, 0x00, 0x02, 0x02, 0x01, 0x00, 0x02, 0x05, 0x05, 0x00, 0x03, 0x07, 0x01, 0x01
        /*0010*/ 	.byte	0x02, 0x03, 0x00, 0x00, 0x02, 0x06, 0x01, 0x00, 0x04, 0x0b, 0x08, 0x00, 0x09, 0x00, 0x00, 0x00
        /*0020*/ 	.byte	0x00, 0x00, 0x00, 0x00


//--------------------- .nv.info._ZN10mxfp4_wmma24mxfp4_matmul_wmma_kernelI13__nv_bfloat16EEvPKT_PKhS6_S4_PS2_iiib --------------------------
	.section	.nv.info._ZN10mxfp4_wmma24mxfp4_matmul_wmma_kernelI13__nv_bfloat16EEvPKT_PKhS6_S4_PS2_iiib,"",@"SHT_CUDA_INFO"
	.sectionflags	@""
	.align	4


	//----- nvinfo : EIATTR_CUDA_API_VERSION
	.align		4
        /*0000*/ 	.byte	0x04, 0x37
        /*0002*/ 	.short	(.L_13 - .L_12)
.L_12:
        /*0004*/ 	.word	0x00000082


	//----- nvinfo : EIATTR_KPARAM_INFO
	.align		4
.L_13:
        /*0008*/ 	.byte	0x04, 0x17
        /*000a*/ 	.short	(.L_15 - .L_14)
.L_14:
        /*000c*/ 	.word	0x00000000
        /*0010*/ 	.short	0x0008
        /*0012*/ 	.short	0x0034
        /*0014*/ 	.byte	0x00, 0xf0, 0x05, 0x00


	//----- nvinfo : EIATTR_KPARAM_INFO
	.align		4
.L_15:
        /*0018*/ 	.byte	0x04, 0x17
        /*001a*/ 	.short	(.L_17 - .L_16)
.L_16:
        /*001c*/ 	.word	0x00000000
        /*0020*/ 	.short	0x0007
        /*0022*/ 	.short	0x0030
        /*0024*/ 	.byte	0x00, 0xf0, 0x11, 0x00


	//----- nvinfo : EIATTR_KPARAM_INFO
	.align		4
.L_17:
        /*0028*/ 	.byte	0x04, 0x17
        /*002a*/ 	.short	(.L_19 - .L_18)
.L_18:
        /*002c*/ 	.word	0x00000000
        /*0030*/ 	.short	0x0006
        /*0032*/ 	.short	0x002c
        /*0034*/ 	.byte	0x00, 0xf0, 0x11, 0x00


	//----- nvinfo : EIATTR_KPARAM_INFO
	.align		4
.L_19:
        /*0038*/ 	.byte	0x04, 0x17
        /*003a*/ 	.short	(.L_21 - .L_20)
.L_20:
        /*003c*/ 	.word	0x00000000
        /*0040*/ 	.short	0x0005
        /*0042*/ 	.short	0x0028
        /*0044*/ 	.byte	0x00, 0xf0, 0x11, 0x00


	//----- nvinfo : EIATTR_KPARAM_INFO
	.align		4
.L_21:
        /*0048*/ 	.byte	0x04, 0x17
        /*004a*/ 	.short	(.L_23 - .L_22)
.L_22:
        /*004c*/ 	.word	0x00000000
        /*0050*/ 	.short	0x0004
        /*0052*/ 	.short	0x0020
        /*0054*/ 	.byte	0x00, 0xf5, 0x21, 0x00


	//----- nvinfo : EIATTR_KPARAM_INFO
	.align		4
.L_23:
        /*0058*/ 	.byte	0x04, 0x17
        /*005a*/ 	.short	(.L_25 - .L_24)
.L_24:
        /*005c*/ 	.word	0x00000000
        /*0060*/ 	.short	0x0003
        /*0062*/ 	.short	0x0018
        /*0064*/ 	.byte	0x00, 0xf5, 0x21, 0x00


	//----- nvinfo : EIATTR_KPARAM_INFO
	.align		4
.L_25:
        /*0068*/ 	.byte	0x04, 0x17
        /*006a*/ 	.short	(.L_27 - .L_26)
.L_26:
        /*006c*/ 	.word	0x00000000
        /*0070*/ 	.short	0x0002
        /*0072*/ 	.short	0x0010
        /*0074*/ 	.byte	0x00, 0xf5, 0x21, 0x00


	//----- nvinfo : EIATTR_KPARAM_INFO
	.align		4
.L_27:
        /*0078*/ 	.byte	0x04, 0x17
        /*007a*/ 	.short	(.L_29 - .L_28)
.L_28:
        /*007c*/ 	.word	0x00000000
        /*0080*/ 	.short	0x0001
        /*0082*/ 	.short	0x0008
        /*0084*/ 	.byte	0x00, 0xf5, 0x21, 0x00


	//----- nvinfo : EIATTR_KPARAM_INFO
	.align		4
.L_29:
        /*0088*/ 	.byte	0x04, 0x17
        /*008a*/ 	.short	(.L_31 - .L_30)
.L_30:
        /*008c*/ 	.word	0x00000000
        /*0090*/ 	.short	0x0000
        /*0092*/ 	.short	0x0000
        /*0094*/ 	.byte	0x00, 0xf5, 0x21, 0x00


	//----- nvinfo : EIATTR_SPARSE_MMA_MASK
	.align		4
.L_31:
        /*0098*/ 	.byte	0x03, 0x50
        /*009a*/ 	.short	0x0000


	//----- nvinfo : EIATTR_WMMA_USED
	.align		4
        /*009c*/ 	.byte	0x01, 0x2b
	.zero		2


	//----- nvinfo : EIATTR_MAXREG_COUNT
	.align		4
        /*00a0*/ 	.byte	0x03, 0x1b
        /*00a2*/ 	.short	0x00ff


	//----- nvinfo : EIATTR_NUM_BARRIERS
	.align		4
        /*00a4*/ 	.byte	0x02, 0x4c
        /*00a6*/ 	.byte	0x01
	.zero		1


	//----- nvinfo : EIATTR_MERCURY_ISA_VERSION
	.align		4
        /*00a8*/ 	.byte	0x03, 0x5f
        /*00aa*/ 	.short	0x0101


	//----- nvinfo : EIATTR_VRC_CTA_INIT_COUNT
	.align		4
        /*00ac*/ 	.byte	0x02, 0x4a
	.zero		1
	.zero		1


	//----- nvinfo : EIATTR_EXIT_INSTR_OFFSETS
	.align		4
        /*00b0*/ 	.byte	0x04, 0x1c
        /*00b2*/ 	.short	(.L_33 - .L_32)


	//   ....[0]....
.L_32:
        /*00b4*/ 	.word	0x00001920


	//   ....[1]....
        /*00b8*/ 	.word	0x00001ba0


	//----- nvinfo : EIATTR_MAX_THREADS
	.align		4
.L_33:
        /*00bc*/ 	.byte	0x04, 0x05
        /*00be*/ 	.short	(.L_35 - .L_34)
.L_34:
        /*00c0*/ 	.word	0x00000100
        /*00c4*/ 	.word	0x00000001
        /*00c8*/ 	.word	0x00000001


	//----- nvinfo : EIATTR_CRS_STACK_SIZE
	.align		4
.L_35:
        /*00cc*/ 	.byte	0x04, 0x1e
        /*00ce*/ 	.short	(.L_37 - .L_36)
.L_36:
        /*00d0*/ 	.word	0x00000000


	//----- nvinfo : EIATTR_CBANK_PARAM_SIZE
	.align		4
.L_37:
        /*00d4*/ 	.byte	0x03, 0x19
        /*00d6*/ 	.short	0x0035


	//----- nvinfo : EIATTR_PARAM_CBANK
	.align		4
        /*00d8*/ 	.byte	0x04, 0x0a
        /*00da*/ 	.short	(.L_39 - .L_38)
	.align		4
.L_38:
        /*00dc*/ 	.word	index@(.nv.constant0._ZN10mxfp4_wmma24mxfp4_matmul_wmma_kernelI13__nv_bfloat16EEvPKT_PKhS6_S4_PS2_iiib)
        /*00e0*/ 	.short	0x0380
        /*00e2*/ 	.short	0x0035


	//----- nvinfo : EIATTR_SW_WAR
	.align		4
.L_39:
        /*00e4*/ 	.byte	0x04, 0x36
        /*00e6*/ 	.short	(.L_41 - .L_40)
.L_40:
        /*00e8*/ 	.word	0x00000008
.L_41:


//--------------------- .nv.info._ZN10mxfp4_wmma24mxfp4_matmul_wmma_kernelI6__halfEEvPKT_PKhS6_S4_PS2_iiib --------------------------
	.section	.nv.info._ZN10mxfp4_wmma24mxfp4_matmul_wmma_kernelI6__halfEEvPKT_PKhS6_S4_PS2_iiib,"",@"SHT_CUDA_INFO"
	.sectionflags	@""
	.align	4


	//----- nvinfo : EIATTR_CUDA_API_VERSION
	.align		4
        /*0000*/ 	.byte	0x04, 0x37
        /*0002*/ 	.short	(.L_43 - .L_42)
.L_42:
        /*0004*/ 	.word	0x00000082


	//----- nvinfo : EIATTR_KPARAM_INFO
	.align		4
.L_43:
        /*0008*/ 	.byte	0x04, 0x17
        /*000a*/ 	.short	(.L_45 - .L_44)
.L_44:
        /*000c*/ 	.word	0x00000000
        /*0010*/ 	.short	0x0008
        /*0012*/ 	.short	0x0034
        /*0014*/ 	.byte	0x00, 0xf0, 0x05, 0x00


	//----- nvinfo : EIATTR_KPARAM_INFO
	.align		4
.L_45:
        /*0018*/ 	.byte	0x04, 0x17
        /*001a*/ 	.short	(.L_47 - .L_46)
.L_46:
        /*001c*/ 	.word	0x00000000
        /*0020*/ 	.short	0x0007
        /*0022*/ 	.short	0x0030
        /*0024*/ 	.byte	0x00, 0xf0, 0x11, 0x00


	//----- nvinfo : EIATTR_KPARAM_INFO
	.align		4
.L_47:
        /*0028*/ 	.byte	0x04, 0x17
        /*002a*/ 	.short	(.L_49 - .L_48)
.L_48:
        /*002c*/ 	.word	0x00000000
        /*0030*/ 	.short	0x0006
        /*0032*/ 	.short	0x002c
        /*0034*/ 	.byte	0x00, 0xf0, 0x11, 0x00


	//----- nvinfo : EIATTR_KPARAM_INFO
	.align		4
.L_49:
        /*0038*/ 	.byte	0x04, 0x17
        /*003a*/ 	.short	(.L_51 - .L_50)
.L_50:
        /*003c*/ 	.word	0x00000000
        /*0040*/ 	.short	0x0005
        /*0042*/ 	.short	0x0028
        /*0044*/ 	.byte	0x00, 0xf0, 0x11, 0x00


	//----- nvinfo : EIATTR_KPARAM_INFO
	.align		4
.L_51:
        /*0048*/ 	.byte	0x04, 0x17
        /*004a*/ 	.short	(.L_53 - .L_52)
.L_52:
        /*004c*/ 	.word	0x00000000
        /*0050*/ 	.short	0x0004
        /*0052*/ 	.short	0x0020
        /*0054*/ 	.byte	0x00, 0xf5, 0x21, 0x00


	//----- nvinfo : EIATTR_KPARAM_INFO
	.align		4
.L_53:
        /*0058*/ 	.byte	0x04, 0x17
        /*005a*/ 	.short	(.L_55 - .L_54)
.L_54:
        /*005c*/ 	.word	0x00000000
        /*0060*/ 	.short	0x0003
        /*0062*/ 	.short	0x0018
        /*0064*/ 	.byte	0x00, 0xf5, 0x21, 0x00


	//----- nvinfo : EIATTR_KPARAM_INFO
	.align		4
.L_55:
        /*0068*/ 	.byte	0x04, 0x17
        /*006a*/ 	.short	(.L_57 - .L_56)
.L_56:
        /*006c*/ 	.word	0x00000000
        /*0070*/ 	.short	0x0002
        /*0072*/ 	.short	0x0010
        /*0074*/ 	.byte	0x00, 0xf5, 0x21, 0x00


	//----- nvinfo : EIATTR_KPARAM_INFO
	.align		4
.L_57:
        /*0078*/ 	.byte	0x04, 0x17
        /*007a*/ 	.short	(.L_59 - .L_58)
.L_58:
        /*007c*/ 	.word	0x00000000
        /*0080*/ 	.short	0x0001
        /*0082*/ 	.short	0x0008
        /*0084*/ 	.byte	0x00, 0xf5, 0x21, 0x00


	//----- nvinfo : EIATTR_KPARAM_INFO
	.align		4
.L_59:
        /*0088*/ 	.byte	0x04, 0x17
        /*008a*/ 	.short	(.L_61 - .L_60)
.L_60:
        /*008c*/ 	.word	0x00000000
        /*0090*/ 	.short	0x0000
        /*0092*/ 	.short	0x0000
        /*0094*/ 	.byte	0x00, 0xf5, 0x21, 0x00


	//----- nvinfo : EIATTR_SPARSE_MMA_MASK
	.align		4
.L_61:
        /*0098*/ 	.byte	0x03, 0x50
        /*009a*/ 	.short	0x0000


	//----- nvinfo : EIATTR_WMMA_USED
	.align		4
        /*009c*/ 	.byte	0x01, 0x2b
	.zero		2


	//----- nvinfo : EIATTR_MAXREG_COUNT
	.align		4
        /*00a0*/ 	.byte	0x03, 0x1b
        /*00a2*/ 	.short	0x00ff


	//----- nvinfo : EIATTR_NUM_BARRIERS
	.align		4
        /*00a4*/ 	.byte	0x02, 0x4c
        /*00a6*/ 	.byte	0x01
	.zero		1


	//----- nvinfo : EIATTR_MERCURY_ISA_VERSION
	.align		4
        /*00a8*/ 	.byte	0x03, 0x5f
        /*00aa*/ 	.short	0x0101


	//----- nvinfo : EIATTR_VRC_CTA_INIT_COUNT
	.align		4
        /*00ac*/ 	.byte	0x02, 0x4a
	.zero		1
	.zero		1


	//----- nvinfo : EIATTR_EXIT_INSTR_OFFSETS
	.align		4
        /*00b0*/ 	.byte	0x04, 0x1c
        /*00b2*/ 	.short	(.L_63 - .L_62)


	//   ....[0]....
.L_62:
        /*00b4*/ 	.word	0x000017a0


	//   ....[1]....
        /*00b8*/ 	.word	0x00001a00


	//----- nvinfo : EIATTR_MAX_THREADS
	.align		4
.L_63:
        /*00bc*/ 	.byte	0x04, 0x05
        /*00be*/ 	.short	(.L_65 - .L_64)
.L_64:
        /*00c0*/ 	.word	0x00000100
        /*00c4*/ 	.word	0x00000001
        /*00c8*/ 	.word	0x00000001


	//----- nvinfo : EIATTR_CRS_STACK_SIZE
	.align		4
.L_65:
        /*00cc*/ 	.byte	0x04, 0x1e
        /*00ce*/ 	.short	(.L_67 - .L_66)
.L_66:
        /*00d0*/ 	.word	0x00000000


	//----- nvinfo : EIATTR_CBANK_PARAM_SIZE
	.align		4
.L_67:
        /*00d4*/ 	.byte	0x03, 0x19
        /*00d6*/ 	.short	0x0035


	//----- nvinfo : EIATTR_PARAM_CBANK
	.align		4
        /*00d8*/ 	.byte	0x04, 0x0a
        /*00da*/ 	.short	(.L_69 - .L_68)
	.align		4
.L_68:
        /*00dc*/ 	.word	index@(.nv.constant0._ZN10mxfp4_wmma24mxfp4_matmul_wmma_kernelI6__halfEEvPKT_PKhS6_S4_PS2_iiib)
        /*00e0*/ 	.short	0x0380
        /*00e2*/ 	.short	0x0035


	//----- nvinfo : EIATTR_SW_WAR
	.align		4
.L_69:
        /*00e4*/ 	.byte	0x04, 0x36
        /*00e6*/ 	.short	(.L_71 - .L_70)
.L_70:
        /*00e8*/ 	.word	0x00000008
.L_71:


//--------------------- .nv.callgraph             --------------------------
	.section	.nv.callgraph,"",@"SHT_CUDA_CALLGRAPH"
	.align	4
	.sectionentsize	8
	.align		4
        /*0000*/ 	.word	0x00000000
	.align		4
        /*0004*/ 	.word	0xffffffff
	.align		4
        /*0008*/ 	.word	0x00000000
	.align		4
        /*000c*/ 	.word	0xfffffffe
	.align		4
        /*0010*/ 	.word	0x00000000
	.align		4
        /*0014*/ 	.word	0xfffffffd
	.align		4
        /*0018*/ 	.word	0x00000000
	.align		4
        /*001c*/ 	.word	0xfffffffc


//--------------------- .text._ZN10mxfp4_wmma24mxfp4_matmul_wmma_kernelI13__nv_bfloat16EEvPKT_PKhS6_S4_PS2_iiib --------------------------
	.section	.text._ZN10mxfp4_wmma24mxfp4_matmul_wmma_kernelI13__nv_bfloat16EEvPKT_PKhS6_S4_PS2_iiib,"ax",@progbits
	.align	128
        .global         _ZN10mxfp4_wmma24mxfp4_matmul_wmma_kernelI13__nv_bfloat16EEvPKT_PKhS6_S4_PS2_iiib
        .type           _ZN10mxfp4_wmma24mxfp4_matmul_wmma_kernelI13__nv_bfloat16EEvPKT_PKhS6_S4_PS2_iiib,@function
        .size           _ZN10mxfp4_wmma24mxfp4_matmul_wmma_kernelI13__nv_bfloat16EEvPKT_PKhS6_S4_PS2_iiib,(.L_x_18 - _ZN10mxfp4_wmma24mxfp4_matmul_wmma_kernelI13__nv_bfloat16EEvPKT_PKhS6_S4_PS2_iiib)
        .other          _ZN10mxfp4_wmma24mxfp4_matmul_wmma_kernelI13__nv_bfloat16EEvPKT_PKhS6_S4_PS2_iiib,@"STO_CUDA_ENTRY STV_DEFAULT"
_ZN10mxfp4_wmma24mxfp4_matmul_wmma_kernelI13__nv_bfloat16EEvPKT_PKhS6_S4_PS2_iiib:
.text._ZN10mxfp4_wmma24mxfp4_matmul_wmma_kernelI13__nv_bfloat16EEvPKT_PKhS6_S4_PS2_iiib:
[----:B------:R-:W-:Y:S08]  /*0000*/  LDC R1, c[0x0][0x37c] ;  /* 0x0000df00ff017b82 */ /* 0x000ff00000000800 */
[----:B------:R-:W0:Y:S01]  /*0010*/  S2UR UR6, SR_CgaCtaId ;  /* 0x00000000000679c3 */ /* 0x000e220000008800 */
[----:B------:R-:W1:Y:S01]  /*0020*/  S2R R0, SR_TID.X ;  /* 0x0000000000007919 */ /* 0x000e620000002100 */
[----:B------:R-:W2:Y:S01]  /*0030*/  LDCU UR12, c[0x0][0x3b0] ;  /* 0x00007600ff0c77ac */ /* 0x000ea20008000800 */
[----:B------:R-:W-:-:S02]  /*0040*/  CS2R R22, SRZ ;  /* 0x0000000000167805 */ /* 0x000fc4000001ff00 */
[----:B------:R-:W-:Y:S01]  /*0050*/  CS2R R20, SRZ ;  /* 0x0000000000147805 */ /* 0x000fe2000001ff00 */
[----:B------:R-:W3:Y:S01]  /*0060*/  S2R R6, SR_CTAID.Y ;  /* 0x0000000000067919 */ /* 0x000ee20000002600 */
[----:B------:R-:W-:Y:S01]  /*0070*/  UMOV UR4, 0x400 ;  /* 0x0000040000047882 */ /* 0x000fe20000000000 */
[----:B------:R-:W-:Y:S01]  /*0080*/  CS2R R10, SRZ ;  /* 0x00000000000a7805 */ /* 0x000fe2000001ff00 */
[----:B------:R-:W4:Y:S01]  /*0090*/  S2UR UR7, SR_SWINHI ;  /* 0x00000000000779c3 */ /* 0x000f220000002f00 */
[----:B------:R-:W3:Y:S01]  /*00a0*/  S2R R45, SR_CTAID.X ;  /* 0x00000000002d7919 */ /* 0x000ee20000002500 */
[----:B------:R-:W-:Y:S02]  /*00b0*/  CS2R R8, SRZ ;  /* 0x0000000000087805 */ /* 0x000fe4000001ff00 */
[----:B------:R-:W-:Y:S02]  /*00c0*/  CS2R R14, SRZ ;  /* 0x00000000000e7805 */ /* 0x000fe4000001ff00 */
[----:B------:R-:W-:-:S02]  /*00d0*/  CS2R R12, SRZ ;  /* 0x00000000000c7805 */ /* 0x000fc4000001ff00 */
[----:B------:R-:W-:Y:S02]  /*00e0*/  CS2R R18, SRZ ;  /* 0x0000000000127805 */ /* 0x000fe4000001ff00 */
[----:B------:R-:W-:Y:S01]  /*00f0*/  CS2R R16, SRZ ;  /* 0x0000000000107805 */ /* 0x000fe2000001ff00 */
[----:B------:R-:W3:Y:S01]  /*0100*/  LDCU.64 UR10, c[0x0][0x358] ;  /* 0x00006b00ff0a77ac */ /* 0x000ee20008000a00 */
[----:B--2---:R-:W-:Y:S02]  /*0110*/  UISETP.GE.AND UP1, UPT, UR12, 0x1, UPT ;  /* 0x000000010c00788c */ /* 0x004fe4000bf26270 */
[----:B0-----:R-:W-:-:S07]  /*0120*/  ULEA UR6, UR6, UR4, 0x18 ;  /* 0x0000000406067291 */ /* 0x001fce000f8ec0ff */
[----:B------:R-:W-:Y:S01]  /*0130*/  UMOV UR4, UR6 ;  /* 0x0000000600047c82 */ /* 0x000fe20008000000 */
[----:B----4-:R-:W-:Y:S01]  /*0140*/  UMOV UR5, UR7 ;  /* 0x0000000700057c82 */ /* 0x010fe20008000000 */
[--C-:B-1----:R-:W-:Y:S01]  /*0150*/  SHF.R.U32.HI R2, RZ, 0x5, R0.reuse ;  /* 0x00000005ff027819 */ /* 0x102fe20000011600 */
[----:B------:R-:W-:Y:S01]  /*0160*/  UIADD3 UR7, UPT, UPT, UR4, 0x2000, URZ ;  /* 0x0000200004077890 */ /* 0x000fe2000fffe0ff */
[----:B------:R-:W-:Y:S02]  /*0170*/  SHF.R.U32.HI R3, RZ, 0x6, R0 ;  /* 0x00000006ff037819 */ /* 0x000fe40000011600 */
[----:B------:R-:W-:Y:S01]  /*0180*/  LOP3.LUT R2, R2, 0x1, RZ, 0xc0, !PT ;  /* 0x0000000102027812 */ /* 0x000fe200078ec0ff */
[----:B------:R-:W-:-:S04]  /*0190*/  ULOP3.LUT UR7, UR7, 0x3, URZ, 0xc0, !UPT ;  /* 0x0000000307077892 */ /* 0x000fc8000f8ec0ff */
[----:B------:R-:W-:Y:S02]  /*01a0*/  UISETP.NE.U32.AND UP0, UPT, UR7, URZ, UPT ;  /* 0x000000ff0700728c */ /* 0x000fe4000bf05070 */
[----:B------:R-:W-:Y:S02]  /*01b0*/  UIADD3 UR7, UPT, UPT, -UR7, 0x4, URZ ;  /* 0x0000000407077890 */ /* 0x000fe4000fffe1ff */
[----:B------:R-:W-:-:S04]  /*01c0*/  UISETP.NE.AND.EX UP0, UPT, URZ, URZ, UPT, UP0 ;  /* 0x000000ffff00728c */ /* 0x000fc8000bf05300 */
[----:B------:R-:W-:Y:S01]  /*01d0*/  USEL UR7, UR7, URZ, UP0 ;  /* 0x000000ff07077287 */ /* 0x000fe20008000000 */
[----:B---3--:R-:W-:Y:S11]  /*01e0*/  BRA.U !UP1, `(.L_x_0) ;  /* 0x0000001109b47547 */ /* 0x008ff6000b800000 */
[----:B------:R-:W0:Y:S01]  /*01f0*/  S2R R5, SR_LANEID ;  /* 0x0000000000057919 */ /* 0x000e220000000000 */
[----:B------:R-:W-:Y:S01]  /*0200*/  SHF.R.U32.HI R44, RZ, 0x2, R0 ;  /* 0x00000002ff2c7819 */ /* 0x000fe20000011600 */
[----:B------:R-:W1:Y:S01]  /*0210*/  LDC.64 R38, c[0x0][0x388] ;  /* 0x0000e200ff267b82 */ /* 0x000e620000000a00 */
[----:B------:R-:W-:Y:S01]  /*0220*/  IMAD.MOV.U32 R25, RZ, RZ, RZ ;  /* 0x000000ffff197224 */ /* 0x000fe200078e00ff */
[----:B------:R-:W-:Y:S01]  /*0230*/  UIADD3 UR8, UPT, UPT, UR12, 0x1f, URZ ;  /* 0x0000001f0c087890 */ /* 0x000fe2000fffe0ff */
[----:B------:R-:W-:Y:S01]  /*0240*/  IMAD.SHL.U32 R27, R2, 0x400, RZ ;  /* 0x00000400021b7824 */ /* 0x000fe200078e00ff */
[----:B------:R-:W-:Y:S01]  /*0250*/  USHF.R.U32.HI UR9, URZ, 0x1, UR12 ;  /* 0x00000001ff097899 */ /* 0x000fe2000801160c */
[----:B------:R-:W-:Y:S01]  /*0260*/  IMAD.SHL.U32 R2, R0, 0x10, RZ ;  /* 0x0000001000027824 */ /* 0x000fe200078e00ff */
[----:B------:R-:W-:Y:S01]  /*0270*/  USHF.R.U32.HI UR8, URZ, 0x5, UR8 ;  /* 0x00000005ff087899 */ /* 0x000fe20008011608 */
[----:B------:R-:W-:Y:S01]  /*0280*/  IMAD R43, R6, 0x40, R44 ;  /* 0x00000040062b7824 */ /* 0x000fe200078e022c */
[----:B------:R-:W2:Y:S01]  /*0290*/  LDC.64 R40, c[0x0][0x390] ;  /* 0x0000e400ff287b82 */ /* 0x000ea20000000a00 */
[----:B------:R-:W-:Y:S01]  /*02a0*/  IMAD.SHL.U32 R3, R3, 0x200, RZ ;  /* 0x0000020003037824 */ /* 0x000fe200078e00ff */
[----:B------:R-:W-:Y:S01]  /*02b0*/  LOP3.LUT R23, R2, 0x30, RZ, 0xc0, !PT ;  /* 0x0000003002177812 */ /* 0x000fe200078ec0ff */
[----:B------:R-:W-:Y:S01]  /*02c0*/  IMAD.U32 R4, RZ, RZ, UR4 ;  /* 0x00000004ff047e24 */ /* 0x000fe2000f8e00ff */
[----:B------:R-:W3:Y:S01]  /*02d0*/  LDCU UR14, c[0x0][0x3b0] ;  /* 0x00007600ff0e77ac */ /* 0x000ee20008000800 */
[----:B------:R-:W-:Y:S01]  /*02e0*/  IMAD.WIDE.U32 R6, R43, UR12, RZ ;  /* 0x0000000c2b067c25 */ /* 0x000fe2000f8e00ff */
[----:B------:R-:W4:Y:S03]  /*02f0*/  LDCU UR12, c[0x0][0x3a8] ;  /* 0x00007500ff0c77ac */ /* 0x000f260008000800 */
[----:B------:R-:W-:Y:S01]  /*0300*/  IMAD R44, R44, 0x40, R23 ;  /* 0x000000402c2c7824 */ /* 0x000fe200078e0217 */
[C---:B------:R-:W-:Y:S01]  /*0310*/  SHF.L.U64.HI R7, R6.reuse, 0x1, R7 ;  /* 0x0000000106077819 */ /* 0x040fe20000010207 */
[----:B------:R-:W-:Y:S01]  /*0320*/  IMAD.SHL.U32 R6, R6, 0x2, RZ ;  /* 0x0000000206067824 */ /* 0x000fe200078e00ff */
[----:B------:R-:W-:Y:S01]  /*0330*/  LOP3.LUT R23, R0, 0x3, RZ, 0xc0, !PT ;  /* 0x0000000300177812 */ /* 0x000fe200078ec0ff */
[----:B------:R-:W-:Y:S01]  /*0340*/  IMAD R42, R45, 0x40, R0 ;  /* 0x000000402d2a7824 */ /* 0x000fe200078e0200 */
[----:B------:R-:W0:Y:S03]  /*0350*/  LDCU UR13, c[0x0][0x3ac] ;  /* 0x00007580ff0d77ac */ /* 0x000e260008000800 */
[----:B------:R-:W-:Y:S01]  /*0360*/  IMAD.WIDE.U32 R6, R23, 0x10, R6 ;  /* 0x0000001017067825 */ /* 0x000fe200078e0006 */
[----:B------:R-:W-:-:S03]  /*0370*/  SHF.R.S32.HI R23, RZ, 0x1f, R42 ;  /* 0x0000001fff177819 */ /* 0x000fc6000001142a */
[----:B-1----:R-:W-:Y:S01]  /*0380*/  IMAD.WIDE.U32 R38, R42, UR9, R38 ;  /* 0x000000092a267c25 */ /* 0x002fe2000f8e0026 */
[----:B0-----:R-:W-:Y:S02]  /*0390*/  LOP3.LUT R24, R5, 0x3, RZ, 0xc0, !PT ;  /* 0x0000000305187812 */ /* 0x001fe400078ec0ff */
[----:B------:R-:W-:Y:S01]  /*03a0*/  SHF.R.U32.HI R5, RZ, 0x2, R5 ;  /* 0x00000002ff057819 */ /* 0x000fe20000011605 */
[C---:B------:R-:W-:Y:S02]  /*03b0*/  IMAD R37, R23.reuse, UR9, RZ ;  /* 0x0000000917257c24 */ /* 0x040fe4000f8e02ff */
[----:B------:R-:W-:Y:S02]  /*03c0*/  IMAD R23, R23, UR8, RZ ;  /* 0x0000000817177c24 */ /* 0x000fe4000f8e02ff */
[----:B------:R-:W-:-:S04]  /*03d0*/  IMAD.WIDE.U32 R24, R5, 0x10, R24 ;  /* 0x0000001005187825 */ /* 0x000fc800078e0018 */
[----:B------:R-:W-:Y:S01]  /*03e0*/  IMAD.U32 R5, RZ, RZ, UR5 ;  /* 0x00000005ff057e24 */ /* 0x000fe2000f8e00ff */
[----:B------:R-:W0:Y:S01]  /*03f0*/  LDCU.64 UR4, c[0x0][0x380] ;  /* 0x00007000ff0477ac */ /* 0x000e220008000a00 */
[----:B--2---:R-:W-:-:S04]  /*0400*/  IMAD.WIDE.U32 R40, R42, UR8, R40 ;  /* 0x000000082a287c25 */ /* 0x004fc8000f8e0028 */
[----:B------:R-:W-:-:S04]  /*0410*/  IMAD.WIDE.U32 R2, R3, 0x2, R4 ;  /* 0x0000000203027825 */ /* 0x000fc800078e0004 */
[----:B------:R-:W-:Y:S01]  /*0420*/  IMAD.WIDE.U32 R4, R27, 0x2, R4 ;  /* 0x000000021b047825 */ /* 0x000fe200078e0004 */
[----:B------:R-:W-:-:S03]  /*0430*/  LEA R2, P0, R24, R2, 0x2 ;  /* 0x0000000218027211 */ /* 0x000fc600078010ff */
[----:B------:R-:W-:Y:S01]  /*0440*/  IMAD.IADD R37, R39, 0x1, R37 ;  /* 0x0000000127257824 */ /* 0x000fe200078e0225 */
[C---:B------:R-:W-:Y:S01]  /*0450*/  LEA.HI.X R3, R24.reuse, R3, R25, 0x2, P0 ;  /* 0x0000000318037211 */ /* 0x040fe200000f1419 */
[----:B------:R-:W-:Y:S01]  /*0460*/  IMAD.IADD R39, R41, 0x1, R23 ;  /* 0x0000000129277824 */ /* 0x000fe200078e0217 */
[----:B------:R-:W-:Y:S01]  /*0470*/  LEA R4, P0, R24, R4, 0x2 ;  /* 0x0000000418047211 */ /* 0x000fe200078010ff */
[----:B------:R-:W-:-:S03]  /*0480*/  IMAD.MOV.U32 R23, RZ, RZ, RZ ;  /* 0x000000ffff177224 */ /* 0x000fc600078e00ff */
[----:B------:R-:W-:Y:S01]  /*0490*/  LEA.HI.X R5, R24, R5, R25, 0x2, P0 ;  /* 0x0000000518057211 */ /* 0x000fe200000f1419 */
[----:B------:R-:W-:Y:S01]  /*04a0*/  IMAD.SHL.U32 R24, R0, 0x8, RZ ;  /* 0x0000000800187824 */ /* 0x000fe200078e00ff */
[----:B0-----:R-:W-:Y:S01]  /*04b0*/  IADD3 R36, P0, PT, R6, UR4, RZ ;  /* 0x0000000406247c10 */ /* 0x001fe2000ff1e0ff */
[----:B------:R-:W-:Y:S01]  /*04c0*/  UMOV UR4, URZ ;  /* 0x000000ff00047c82 */ /* 0x000fe20008000000 */
[----:B------:R-:W-:Y:S02]  /*04d0*/  LEA R6, R0, UR6, 0x6 ;  /* 0x0000000600067c11 */ /* 0x000fe4000f8e30ff */
[----:B------:R-:W-:Y:S02]  /*04e0*/  IADD3.X R7, PT, PT, R7, UR5, RZ, P0, !PT ;  /* 0x0000000507077c10 */ /* 0x000fe400087fe4ff */
[----:B---34-:R-:W-:-:S07]  /*04f0*/  LOP3.LUT R41, R24, 0x18, RZ, 0xc0, !PT ;  /* 0x0000001818297812 */ /* 0x018fce00078ec0ff */
.L_x_4:
[----:B------:R-:W-:Y:S02]  /*0500*/  ISETP.GE.AND P0, PT, R41, UR14, PT ;  /* 0x0000000e29007c0c */ /* 0x000fe4000bf06270 */
[----:B------:R-:W-:Y:S02]  /*0510*/  CS2R R24, SRZ ;  /* 0x0000000000187805 */ /* 0x000fe4000001ff00 */
[----:B------:R-:W-:Y:S02]  /*0520*/  CS2R R26, SRZ ;  /* 0x00000000001a7805 */ /* 0x000fe4000001ff00 */
[----:B------:R-:W-:-:S13]  /*0530*/  ISETP.LT.AND P0, PT, R43, UR12, !P0 ;  /* 0x0000000c2b007c0c */ /* 0x000fda000c701270 */
[----:B------:R-:W-:Y:S02]  /*0540*/  @P0 IMAD.MOV.U32 R28, RZ, RZ, R36 ;  /* 0x000000ffff1c0224 */ /* 0x000fe400078e0024 */
[----:B------:R-:W-:-:S05]  /*0550*/  @P0 IMAD.MOV.U32 R29, RZ, RZ, R7 ;  /* 0x000000ffff1d0224 */ /* 0x000fca00078e0007 */
[----:B------:R-:W2:Y:S01]  /*0560*/  @P0 LDG.E.128.CONSTANT R24, desc[UR10][R28.64] ;  /* 0x0000000a1c180981 */ /* 0x000ea2000c1e9d00 */
[----:B------:R-:W-:Y:S01]  /*0570*/  ISETP.GT.U32.AND P0, PT, R0, 0x3f, PT ;  /* 0x0000003f0000780c */ /* 0x000fe20003f04070 */
[----:B------:R-:W-:Y:S02]  /*0580*/  BSSY.RECONVERGENT B0, `(.L_x_1) ;  /* 0x00000c6000007945 */ /* 0x000fe40003800200 */
[----:B--2---:R0:W-:Y:S10]  /*0590*/  STS.128 [R44+UR6], R24 ;  /* 0x000000182c007988 */ /* 0x0041f40008000c06 */
[----:B------:R-:W-:Y:S05]  /*05a0*/  @P0 BRA `(.L_x_2) ;  /* 0x0000000c000c0947 */ /* 0x000fea0003800000 */
[----:B------:R-:W-:-:S13]  /*05b0*/  ISETP.GE.AND P0, PT, R42, UR13, PT ;  /* 0x0000000d2a007c0c */ /* 0x000fda000bf06270 */
[----:B------:R-:W-:Y:S05]  /*05c0*/  @P0 BRA `(.L_x_3) ;  /* 0x0000000800c00947 */ /* 0x000fea0003800000 */
[----:B0-----:R-:W-:Y:S02]  /*05d0*/  IMAD.MOV.U32 R24, RZ, RZ, R38 ;  /* 0x000000ffff187224 */ /* 0x001fe400078e0026 */
[----:B------:R-:W-:-:S06]  /*05e0*/  IMAD.MOV.U32 R25, RZ, RZ, R37 ;  /* 0x000000ffff197224 */ /* 0x000fcc00078e0025 */
[----:B------:R-:W2:Y:S01]  /*05f0*/  LDG.E.128.CONSTANT R24, desc[UR10][R24.64] ;  /* 0x0000000a18187981 */ /* 0x000ea2000c1e9d00 */
[----:B------:R-:W-:Y:S01]  /*0600*/  UMOV UR5, 0x3020100 ;  /* 0x0302010000057882 */ /* 0x000fe20000000000 */
[----:B------:R-:W-:Y:S01]  /*0610*/  UMOV UR8, 0xfdfeff00 ;  /* 0xfdfeff0000087882 */ /* 0x000fe20000000000 */
[----:B------:R-:W-:Y:S02]  /*0620*/  IMAD.U32 R32, RZ, RZ, UR5 ;  /* 0x00000005ff207e24 */ /* 0x000fe4000f8e00ff */
[----:B------:R-:W-:Y:S02]  /*0630*/  IMAD.U32 R30, RZ, RZ, UR8 ;  /* 0x00000008ff1e7e24 */ /* 0x000fe4000f8e00ff */
[----:B------:R-:W-:Y:S01]  /*0640*/  IMAD.U32 R31, RZ, RZ, UR8 ;  /* 0x00000008ff1f7e24 */ /* 0x000fe2000f8e00ff */
[----:B--2---:R-:W-:Y:S02]  /*0650*/  SHF.R.U32.HI R28, RZ, 0x1, R24 ;  /* 0x00000001ff1c7819 */ /* 0x004fe40000011618 */
[----:B------:R-:W-:-:S02]  /*0660*/  LOP3.LUT R29, R24, 0x7777, RZ, 0xc0, !PT ;  /* 0x00007777181d7812 */ /* 0x000fc400078ec0ff */
[----:B------:R-:W-:Y:S02]  /*0670*/  LOP3.LUT R28, R28, 0x44444444, RZ, 0xc0, !PT ;  /* 0x444444441c1c7812 */ /* 0x000fe400078ec0ff */
[-C--:B------:R-:W-:Y:S02]  /*0680*/  PRMT R32, R32, R29.reuse, 0xc080604 ;  /* 0x0c08060420207416 */ /* 0x080fe4000000001d */
[----:B------:R-:W-:Y:S02]  /*0690*/  LOP3.LUT R28, R28, 0x32103210, RZ, 0xfc, !PT ;  /* 0x321032101c1c7812 */ /* 0x000fe400078efcff */
[----:B------:R-:W-:Y:S02]  /*06a0*/  PRMT R29, R30, R29, 0xf4f8fafc ;  /* 0xf4f8fafc1e1d7416 */ /* 0x000fe4000000001d */
[----:B------:R-:W-:Y:S02]  /*06b0*/  LOP3.LUT R30, R28, 0x7654, RZ, 0xc0, !PT ;  /* 0x000076541c1e7812 */ /* 0x000fe400078ec0ff */
[----:B------:R-:W-:-:S02]  /*06c0*/  SHF.R.U32.HI R24, RZ, 0x10, R24 ;  /* 0x00000010ff187819 */ /* 0x000fc40000011618 */
[----:B------:R-:W-:Y:S01]  /*06d0*/  PRMT R32, R32, R30, R29 ;  /* 0x0000001e20207216 */ /* 0x000fe2000000001d */
[----:B------:R-:W-:Y:S01]  /*06e0*/  IMAD.U32 R29, RZ, RZ, UR5 ;  /* 0x00000005ff1d7e24 */ /* 0x000fe2000f8e00ff */
[----:B------:R-:W-:Y:S02]  /*06f0*/  LOP3.LUT R24, R24, 0x7777, RZ, 0xc0, !PT ;  /* 0x0000777718187812 */ /* 0x000fe400078ec0ff */
[----:B------:R-:W-:Y:S02]  /*0700*/  SHF.R.U32.HI R28, RZ, 0x10, R28 ;  /* 0x00000010ff1c7819 */ /* 0x000fe4000001161c */
[-C--:B------:R-:W-:Y:S02]  /*0710*/  PRMT R29, R29, R24.reuse, 0xc080604 ;  /* 0x0c0806041d1d7416 */ /* 0x080fe40000000018 */
[----:B------:R-:W-:-:S04]  /*0720*/  PRMT R24, R31, R24, 0xf4f8fafc ;  /* 0xf4f8fafc1f187416 */ /* 0x000fc80000000018 */
[----:B------:R-:W-:Y:S01]  /*0730*/  PRMT R31, R29, R28, R24 ;  /* 0x0000001c1d1f7216 */ /* 0x000fe20000000018 */
[----:B------:R-:W-:Y:S02]  /*0740*/  IMAD.MOV.U32 R28, RZ, RZ, R40 ;  /* 0x000000ffff1c7224 */ /* 0x000fe400078e0028 */
[----:B------:R-:W-:-:S05]  /*0750*/  IMAD.MOV.U32 R29, RZ, RZ, R39 ;  /* 0x000000ffff1d7224 */ /* 0x000fca00078e0027 */
[----:B------:R0:W2:Y:S01]  /*0760*/  LDG.E.U8.CONSTANT R24, desc[UR10][R28.64] ;  /* 0x0000000a1c187981 */ /* 0x0000a2000c1e9100 */
[C-C-:B------:R-:W-:Y:S02]  /*0770*/  PRMT R34, R32.reuse, 0x6420, R31.reuse ;  /* 0x0000642020227816 */ /* 0x140fe4000000001f */
[----:B------:R-:W-:Y:S02]  /*0780*/  PRMT R32, R32, 0x7531, R31 ;  /* 0x0000753120207816 */ /* 0x000fe4000000001f */
[----:B------:R-:W1:Y:S08]  /*0790*/  I2F.S8 R31, R34 ;  /* 0x00000022001f7306 */ /* 0x000e700000001400 */
[----:B------:R-:W3:Y:S08]  /*07a0*/  I2F.S8 R33, R32 ;  /* 0x0000002000217306 */ /* 0x000ef00000001400 */
[----:B0-----:R-:W0:Y:S08]  /*07b0*/  I2F.S8 R29, R34.B1 ;  /* 0x10000022001d7306 */ /* 0x001e300000001400 */
[----:B------:R-:W4:Y:S01]  /*07c0*/  I2F.S8 R35, R34.B2 ;  /* 0x2000002200237306 */ /* 0x000f220000001400 */
[----:B--2---:R-:W-:-:S05]  /*07d0*/  IMAD.SHL.U32 R24, R24, 0x800000, RZ ;  /* 0x0080000018187824 */ /* 0x004fca00078e00ff */
[----:B------:R-:W-:-:S05]  /*07e0*/  LOP3.LUT R24, R24, 0x7f800000, RZ, 0xc0, !PT ;  /* 0x7f80000018187812 */ /* 0x000fca00078ec0ff */
[----:B------:R-:W-:-:S04]  /*07f0*/  FMUL R24, R24, 0.5 ;  /* 0x3f00000018187820 */ /* 0x000fc80000400000 */
[C---:B-1----:R-:W-:Y:S01]  /*0800*/  FMUL R31, R24.reuse, R31 ;  /* 0x0000001f181f7220 */ /* 0x042fe20000400000 */
[C---:B---3--:R-:W-:Y:S01]  /*0810*/  FMUL R30, R24.reuse, R33 ;  /* 0x00000021181e7220 */ /* 0x048fe20000400000 */
[C---:B0-----:R-:W-:Y:S01]  /*0820*/  FMUL R29, R24.reuse, R29 ;  /* 0x0000001d181d7220 */ /* 0x041fe20000400000 */
[----:B------:R-:W0:Y:S01]  /*0830*/  I2F.S8 R33, R32.B3 ;  /* 0x3000002000217306 */ /* 0x000e220000001400 */
[----:B----4-:R-:W-:Y:S02]  /*0840*/  FMUL R35, R24, R35 ;  /* 0x0000002318237220 */ /* 0x010fe40000400000 */
[----:B------:R-:W-:-:S05]  /*0850*/  F2FP.BF16.F32.PACK_AB R28, R30, R31 ;  /* 0x0000001f1e1c723e */ /* 0x000fca00000010ff */
[----:B------:R-:W1:Y:S01]  /*0860*/  I2F.S8 R31, R32.B1 ;  /* 0x10000020001f7306 */ /* 0x000e620000001400 */
[C---:B0-----:R-:W-:Y:S01]  /*0870*/  FMUL R33, R24.reuse, R33 ;  /* 0x0000002118217220 */ /* 0x041fe20000400000 */
[----:B-1----:R-:W-:-:S06]  /*0880*/  FMUL R30, R24, R31 ;  /* 0x0000001f181e7220 */ /* 0x002fcc0000400000 */
[----:B------:R-:W0:Y:S01]  /*0890*/  I2F.S8 R31, R34.B3 ;  /* 0x30000022001f7306 */ /* 0x000e220000001400 */
[----:B------:R-:W-:-:S07]  /*08a0*/  F2FP.BF16.F32.PACK_AB R29, R30, R29 ;  /* 0x0000001d1e1d723e */ /* 0x000fce00000010ff */
[----:B------:R1:W2:Y:S01]  /*08b0*/  I2F.S8 R30, R32.B2 ;  /* 0x20000020001e7306 */ /* 0x0002a20000001400 */
[----:B0-----:R-:W-:Y:S01]  /*08c0*/  FMUL R31, R24, R31 ;  /* 0x0000001f181f7220 */ /* 0x001fe20000400000 */
[----:B-1----:R-:W-:-:S04]  /*08d0*/  LOP3.LUT R32, R25, 0x7777, RZ, 0xc0, !PT ;  /* 0x0000777719207812 */ /* 0x002fc800078ec0ff */
[----:B------:R-:W-:Y:S02]  /*08e0*/  F2FP.BF16.F32.PACK_AB R31, R33, R31 ;  /* 0x0000001f211f723e */ /* 0x000fe400000010ff */
[--C-:B------:R-:W-:Y:S01]  /*08f0*/  SHF.R.U32.HI R33, RZ, 0x1, R25.reuse ;  /* 0x00000001ff217819 */ /* 0x100fe20000011619 */
[----:B--2---:R-:W-:Y:S01]  /*0900*/  FMUL R30, R24, R30 ;  /* 0x0000001e181e7220 */ /* 0x004fe20000400000 */
[----:B------:R-:W-:Y:S02]  /*0910*/  SHF.R.U32.HI R25, RZ, 0x10, R25 ;  /* 0x00000010ff197819 */ /* 0x000fe40000011619 */
[----:B------:R-:W-:Y:S02]  /*0920*/  LOP3.LUT R33, R33, 0x44444444, RZ, 0xc0, !PT ;  /* 0x4444444421217812 */ /* 0x000fe400078ec0ff */
[----:B------:R-:W-:Y:S01]  /*0930*/  F2FP.BF16.F32.PACK_AB R30, R30, R35 ;  /* 0x000000231e1e723e */ /* 0x000fe200000010ff */
[----:B------:R-:W-:Y:S01]  /*0940*/  IMAD.U32 R35, RZ, RZ, UR5 ;  /* 0x00000005ff237e24 */ /* 0x000fe2000f8e00ff */
[----:B------:R-:W-:-:S02]  /*0950*/  LOP3.LUT R33, R33, 0x32103210, RZ, 0xfc, !PT ;  /* 0x3210321021217812 */ /* 0x000fc400078efcff */
[----:B------:R-:W-:Y:S01]  /*0960*/  LOP3.LUT R25, R25, 0x7777, RZ, 0xc0, !PT ;  /* 0x0000777719197812 */ /* 0x000fe200078ec0ff */
[----:B------:R0:W-:Y:S01]  /*0970*/  STS.128 [R6+0x1000], R28 ;  /* 0x0010001c06007388 */ /* 0x0001e20000000c00 */
[-C--:B------:R-:W-:Y:S01]  /*0980*/  PRMT R34, R35, R32.reuse, 0xc080604 ;  /* 0x0c08060423227416 */ /* 0x080fe20000000020 */
[----:B0-----:R-:W-:Y:S02]  /*0990*/  IMAD.U32 R29, RZ, RZ, UR8 ;  /* 0x00000008ff1d7e24 */ /* 0x001fe4000f8e00ff */
[----:B------:R-:W-:Y:S02]  /*09a0*/  IMAD.U32 R28, RZ, RZ, UR5 ;  /* 0x00000005ff1c7e24 */ /* 0x000fe4000f8e00ff */
[----:B------:R-:W-:Y:S01]  /*09b0*/  IMAD.U32 R30, RZ, RZ, UR8 ;  /* 0x00000008ff1e7e24 */ /* 0x000fe2000f8e00ff */
[----:B------:R-:W-:Y:S02]  /*09c0*/  PRMT R35, R29, R32, 0xf4f8fafc ;  /* 0xf4f8fafc1d237416 */ /* 0x000fe40000000020 */
[----:B------:R-:W-:-:S02]  /*09d0*/  LOP3.LUT R32, R33, 0x7654, RZ, 0xc0, !PT ;  /* 0x0000765421207812 */ /* 0x000fc400078ec0ff */
[-C--:B------:R-:W-:Y:S02]  /*09e0*/  PRMT R28, R28, R25.reuse, 0xc080604 ;  /* 0x0c0806041c1c7416 */ /* 0x080fe40000000019 */
[----:B------:R-:W-:Y:S02]  /*09f0*/  PRMT R25, R30, R25, 0xf4f8fafc ;  /* 0xf4f8fafc1e197416 */ /* 0x000fe40000000019 */
[----:B------:R-:W-:Y:S02]  /*0a00*/  SHF.R.U32.HI R33, RZ, 0x10, R33 ;  /* 0x00000010ff217819 */ /* 0x000fe40000011621 */
[----:B------:R-:W-:Y:S02]  /*0a10*/  PRMT R32, R34, R32, R35 ;  /* 0x0000002022207216 */ /* 0x000fe40000000023 */
[----:B------:R-:W-:-:S04]  /*0a20*/  PRMT R33, R28, R33, R25 ;  /* 0x000000211c217216 */ /* 0x000fc80000000019 */
[C-C-:B------:R-:W-:Y:S02]  /*0a30*/  PRMT R25, R32.reuse, 0x6420, R33.reuse ;  /* 0x0000642020197816 */ /* 0x140fe40000000021 */
[----:B------:R-:W-:Y:S02]  /*0a40*/  PRMT R32, R32, 0x7531, R33 ;  /* 0x0000753120207816 */ /* 0x000fe40000000021 */
[----:B------:R-:W0:Y:S08]  /*0a50*/  I2F.S8 R29, R25 ;  /* 0x00000019001d7306 */ /* 0x000e300000001400 */
[----:B------:R-:W1:Y:S01]  /*0a60*/  I2F.S8 R31, R32 ;  /* 0x00000020001f7306 */ /* 0x000e620000001400 */
[----:B0-----:R-:W-:-:S07]  /*0a70*/  FMUL R28, R24, R29 ;  /* 0x0000001d181c7220 */ /* 0x001fce0000400000 */
[----:B------:R-:W-:Y:S01]  /*0a80*/  I2F.S8 R35, R25.B2 ;  /* 0x2000001900237306 */ /* 0x000fe20000001400 */
[----:B-1----:R-:W-:-:S07]  /*0a90*/  FMUL R31, R24, R31 ;  /* 0x0000001f181f7220 */ /* 0x002fce0000400000 */
[----:B------:R-:W0:Y:S01]  /*0aa0*/  I2F.S8 R29, R25.B1 ;  /* 0x10000019001d7306 */ /* 0x000e220000001400 */
[----:B------:R-:W-:-:S07]  /*0ab0*/  F2FP.BF16.F32.PACK_AB R28, R31, R28 ;  /* 0x0000001c1f1c723e */ /* 0x000fce00000010ff */
[----:B------:R-:W1:Y:S01]  /*0ac0*/  I2F.S8 R31, R32.B1 ;  /* 0x10000020001f7306 */ /* 0x000e620000001400 */
[----:B0-----:R-:W-:-:S07]  /*0ad0*/  FMUL R29, R24, R29 ;  /* 0x0000001d181d7220 */ /* 0x001fce0000400000 */
[----:B------:R-:W0:Y:S01]  /*0ae0*/  I2F.S8 R33, R32.B2 ;  /* 0x2000002000217306 */ /* 0x000e220000001400 */
[----:B-1----:R-:W-:-:S07]  /*0af0*/  FMUL R30, R24, R31 ;  /* 0x0000001f181e7220 */ /* 0x002fce0000400000 */
[----:B------:R-:W1:Y:S01]  /*0b00*/  I2F.S8 R34, R25.B3 ;  /* 0x3000001900227306 */ /* 0x000e620000001400 */
[----:B------:R-:W-:Y:S01]  /*0b10*/  F2FP.BF16.F32.PACK_AB R29, R30, R29 ;  /* 0x0000001d1e1d723e */ /* 0x000fe200000010ff */
[C---:B------:R-:W-:Y:S01]  /*0b20*/  FMUL R30, R24.reuse, R35 ;  /* 0x00000023181e7220 */ /* 0x040fe20000400000 */
[----:B------:R-:W-:Y:S02]  /*0b30*/  IMAD.U32 R35, RZ, RZ, UR8 ;  /* 0x00000008ff237e24 */ /* 0x000fe4000f8e00ff */
[----:B0-----:R-:W-:-:S03]  /*0b40*/  FMUL R33, R24, R33 ;  /* 0x0000002118217220 */ /* 0x001fc60000400000 */
[----:B------:R0:W2:Y:S02]  /*0b50*/  I2F.S8 R31, R32.B3 ;  /* 0x30000020001f7306 */ /* 0x0000a40000001400 */
[----:B------:R-:W-:Y:S02]  /*0b60*/  F2FP.BF16.F32.PACK_AB R30, R33, R30 ;  /* 0x0000001e211e723e */ /* 0x000fe400000010ff */
[--C-:B------:R-:W-:Y:S01]  /*0b70*/  SHF.R.U32.HI R33, RZ, 0x1, R26.reuse ;  /* 0x00000001ff217819 */ /* 0x100fe2000001161a */
[----:B-1----:R-:W-:Y:S01]  /*0b80*/  FMUL R34, R24, R34 ;  /* 0x0000002218227220 */ /* 0x002fe20000400000 */
[----:B0-----:R-:W-:Y:S02]  /*0b90*/  LOP3.LUT R32, R26, 0x7777, RZ, 0xc0, !PT ;  /* 0x000077771a207812 */ /* 0x001fe400078ec0ff */
[----:B------:R-:W-:Y:S01]  /*0ba0*/  LOP3.LUT R25, R33, 0x44444444, RZ, 0xc0, !PT ;  /* 0x4444444421197812 */ /* 0x000fe200078ec0ff */
[----:B------:R-:W-:Y:S01]  /*0bb0*/  IMAD.U32 R33, RZ, RZ, UR5 ;  /* 0x00000005ff217e24 */ /* 0x000fe2000f8e00ff */
[----:B------:R-:W-:Y:S01]  /*0bc0*/  SHF.R.U32.HI R26, RZ, 0x10, R26 ;  /* 0x00000010ff1a7819 */ /* 0x000fe2000001161a */
[----:B--2---:R-:W-:Y:S01]  /*0bd0*/  FMUL R31, R24, R31 ;  /* 0x0000001f181f7220 */ /* 0x004fe20000400000 */
[----:B------:R-:W-:-:S02]  /*0be0*/  LOP3.LUT R25, R25, 0x32103210, RZ, 0xfc, !PT ;  /* 0x3210321019197812 */ /* 0x000fc400078efcff */
[----:B------:R-:W-:Y:S02]  /*0bf0*/  LOP3.LUT R26, R26, 0x7777, RZ, 0xc0, !PT ;  /* 0x000077771a1a7812 */ /* 0x000fe400078ec0ff */
[----:B------:R-:W-:Y:S02]  /*0c00*/  F2FP.BF16.F32.PACK_AB R31, R31, R34 ;  /* 0x000000221f1f723e */ /* 0x000fe400000010ff */
[-C--:B------:R-:W-:Y:S02]  /*0c10*/  PRMT R33, R33, R32.reuse, 0xc080604 ;  /* 0x0c08060421217416 */ /* 0x080fe40000000020 */
[----:B------:R-:W-:Y:S01]  /*0c20*/  LOP3.LUT R34, R25, 0x7654, RZ, 0xc0, !PT ;  /* 0x0000765419227812 */ /* 0x000fe200078ec0ff */
[----:B------:R0:W-:Y:S01]  /*0c30*/  STS.128 [R6+0x1010], R28 ;  /* 0x0010101c06007388 */ /* 0x0001e20000000c00 */
[----:B------:R-:W-:Y:S02]  /*0c40*/  PRMT R32, R35, R32, 0xf4f8fafc ;  /* 0xf4f8fafc23207416 */ /* 0x000fe40000000020 */
[----:B------:R-:W-:-:S02]  /*0c50*/  SHF.R.U32.HI R25, RZ, 0x10, R25 ;  /* 0x00000010ff197819 */ /* 0x000fc40000011619 */
[----:B------:R-:W-:Y:S01]  /*0c60*/  PRMT R32, R33, R34, R32 ;  /* 0x0000002221207216 */ /* 0x000fe20000000020 */
[----:B0-----:R-:W-:Y:S02]  /*0c70*/  IMAD.U32 R29, RZ, RZ, UR5 ;  /* 0x00000005ff1d7e24 */ /* 0x001fe4000f8e00ff */
[----:B------:R-:W-:-:S03]  /*0c80*/  IMAD.U32 R31, RZ, RZ, UR8 ;  /* 0x00000008ff1f7e24 */ /* 0x000fc6000f8e00ff */
[-C--:B------:R-:W-:Y:S02]  /*0c90*/  PRMT R28, R29, R26.reuse, 0xc080604 ;  /* 0x0c0806041d1c7416 */ /* 0x080fe4000000001a */
[----:B------:R-:W-:-:S04]  /*0ca0*/  PRMT R29, R31, R26, 0xf4f8fafc ;  /* 0xf4f8fafc1f1d7416 */ /* 0x000fc8000000001a */
[----:B------:R-:W-:-:S04]  /*0cb0*/  PRMT R29, R28, R25, R29 ;  /* 0x000000191c1d7216 */ /* 0x000fc8000000001d */
[C-C-:B------:R-:W-:Y:S02]  /*0cc0*/  PRMT R25, R32.reuse, 0x6420, R29.reuse ;  /* 0x0000642020197816 */ /* 0x140fe4000000001d */
[----:B------:R-:W-:Y:S02]  /*0cd0*/  PRMT R32, R32, 0x7531, R29 ;  /* 0x0000753120207816 */ /* 0x000fe4000000001d */
[----:B------:R-:W0:Y:S08]  /*0ce0*/  I2F.S8 R33, R25 ;  /* 0x0000001900217306 */ /* 0x000e300000001400 */
[----:B------:R-:W1:Y:S01]  /*0cf0*/  I2F.S8 R35, R32 ;  /* 0x0000002000237306 */ /* 0x000e620000001400 */
[----:B0-----:R-:W-:-:S07]  /*0d00*/  FMUL R28, R24, R33 ;  /* 0x00000021181c7220 */ /* 0x001fce0000400000 */
[----:B------:R-:W0:Y:S01]  /*0d10*/  I2F.S8 R29, R25.B1 ;  /* 0x10000019001d7306 */ /* 0x000e220000001400 */
[----:B-1----:R-:W-:-:S07]  /*0d20*/  FMUL R35, R24, R35 ;  /* 0x0000002318237220 */ /* 0x002fce0000400000 */
[----:B------:R-:W1:Y:S01]  /*0d30*/  I2F.S8 R31, R32.B1 ;  /* 0x10000020001f7306 */ /* 0x000e620000001400 */
[----:B------:R-:W-:Y:S01]  /*0d40*/  F2FP.BF16.F32.PACK_AB R28, R35, R28 ;  /* 0x0000001c231c723e */ /* 0x000fe200000010ff */
[----:B0-----:R-:W-:-:S06]  /*0d50*/  FMUL R29, R24, R29 ;  /* 0x0000001d181d7220 */ /* 0x001fcc0000400000 */
[----:B------:R-:W0:Y:S01]  /*0d60*/  I2F.S8 R33, R25.B2 ;  /* 0x2000001900217306 */ /* 0x000e220000001400 */
[----:B-1----:R-:W-:-:S07]  /*0d70*/  FMUL R26, R24, R31 ;  /* 0x0000001f181a7220 */ /* 0x002fce0000400000 */
[----:B------:R1:W2:Y:S01]  /*0d80*/  I2F.S8 R35, R25.B3 ;  /* 0x3000001900237306 */ /* 0x0002a20000001400 */
[----:B------:R-:W-:Y:S01]  /*0d90*/  F2FP.BF16.F32.PACK_AB R29, R26, R29 ;  /* 0x0000001d1a1d723e */ /* 0x000fe200000010ff */
[----:B0-----:R-:W-:-:S06]  /*0da0*/  FMUL R30, R24, R33 ;  /* 0x00000021181e7220 */ /* 0x001fcc0000400000 */
[----:B------:R-:W0:Y:S01]  /*0db0*/  I2F.S8 R26, R32.B3 ;  /* 0x30000020001a7306 */ /* 0x000e220000001400 */
[----:B-1----:R-:W-:-:S04]  /*0dc0*/  SHF.R.U32.HI R25, RZ, 0x1, R27 ;  /* 0x00000001ff197819 */ /* 0x002fc8000001161b */
[----:B------:R-:W-:Y:S01]  /*0dd0*/  LOP3.LUT R25, R25, 0x44444444, RZ, 0xc0, !PT ;  /* 0x4444444419197812 */ /* 0x000fe200078ec0ff */
[C---:B--2---:R-:W-:Y:S02]  /*0de0*/  FMUL R35, R24.reuse, R35 ;  /* 0x0000002318237220 */ /* 0x044fe40000400000 */
[----:B------:R-:W1:Y:S01]  /*0df0*/  I2F.S8 R31, R32.B2 ;  /* 0x20000020001f7306 */ /* 0x000e620000001400 */
[----:B------:R-:W-:Y:S01]  /*0e00*/  LOP3.LUT R25, R25, 0x32103210, RZ, 0xfc, !PT ;  /* 0x3210321019197812 */ /* 0x000fe200078efcff */
[C---:B0-----:R-:W-:Y:S01]  /*0e10*/  FMUL R26, R24.reuse, R26 ;  /* 0x0000001a181a7220 */ /* 0x041fe20000400000 */
[----:B-1----:R-:W-:-:S04]  /*0e20*/  FMUL R33, R24, R31 ;  /* 0x0000001f18217220 */ /* 0x002fc80000400000 */
[----:B------:R-:W-:Y:S01]  /*0e30*/  F2FP.BF16.F32.PACK_AB R31, R26, R35 ;  /* 0x000000231a1f723e */ /* 0x000fe200000010ff */
[----:B------:R-:W-:Y:S01]  /*0e40*/  IMAD.U32 R35, RZ, RZ, UR8 ;  /* 0x00000008ff237e24 */ /* 0x000fe2000f8e00ff */
[----:B------:R-:W-:Y:S02]  /*0e50*/  LOP3.LUT R26, R27, 0x7777, RZ, 0xc0, !PT ;  /* 0x000077771b1a7812 */ /* 0x000fe400078ec0ff */
[----:B------:R-:W-:Y:S01]  /*0e60*/  F2FP.BF16.F32.PACK_AB R30, R33, R30 ;  /* 0x0000001e211e723e */ /* 0x000fe200000010ff */
[----:B------:R-:W-:Y:S01]  /*0e70*/  IMAD.U32 R33, RZ, RZ, UR5 ;  /* 0x00000005ff217e24 */ /* 0x000fe2000f8e00ff */
[----:B------:R-:W-:-:S03]  /*0e80*/  SHF.R.U32.HI R27, RZ, 0x10, R27 ;  /* 0x00000010ff1b7819 */ /* 0x000fc6000001161b */
[----:B------:R0:W-:Y:S01]  /*0e90*/  STS.128 [R6+0x1020], R28 ;  /* 0x0010201c06007388 */ /* 0x0001e20000000c00 */
[----:B------:R-:W-:Y:S02]  /*0ea0*/  LOP3.LUT R27, R27, 0x7777, RZ, 0xc0, !PT ;  /* 0x000077771b1b7812 */ /* 0x000fe400078ec0ff */
[-C--:B------:R-:W-:Y:S02]  /*0eb0*/  PRMT R32, R33, R26.reuse, 0xc080604 ;  /* 0x0c08060421207416 */ /* 0x080fe4000000001a */
[----:B------:R-:W-:Y:S02]  /*0ec0*/  PRMT R33, R35, R26, 0xf4f8fafc ;  /* 0xf4f8fafc23217416 */ /* 0x000fe4000000001a */
[----:B------:R-:W-:Y:S02]  /*0ed0*/  LOP3.LUT R26, R25, 0x7654, RZ, 0xc0, !PT ;  /* 0x00007654191a7812 */ /* 0x000fe400078ec0ff */
[----:B------:R-:W-:Y:S02]  /*0ee0*/  SHF.R.U32.HI R25, RZ, 0x10, R25 ;  /* 0x00000010ff197819 */ /* 0x000fe40000011619 */
[----:B------:R-:W-:Y:S01]  /*0ef0*/  PRMT R26, R32, R26, R33 ;  /* 0x0000001a201a7216 */ /* 0x000fe20000000021 */
[----:B0-----:R-:W-:-:S02]  /*0f00*/  IMAD.U32 R28, RZ, RZ, UR5 ;  /* 0x00000005ff1c7e24 */ /* 0x001fc4000f8e00ff */
        /* <DEDUP_REMOVED lines=20> */
[----:B------:R-:W-:Y:S01]  /*1050*/  F2FP.BF16.F32.PACK_AB R25, R28, R25 ;  /* 0x000000191c19723e */ /* 0x000fe200000010ff */
[----:B0-----:R-:W-:-:S05]  /*1060*/  FMUL R26, R24, R35 ;  /* 0x00000023181a7220 */ /* 0x001fca0000400000 */
[----:B------:R-:W-:Y:S01]  /*1070*/  F2FP.BF16.F32.PACK_AB R26, R26, R29 ;  /* 0x0000001d1a1a723e */ /* 0x000fe200000010ff */
[----:B-1----:R-:W-:Y:S01]  /*1080*/  FMUL R32, R24, R31 ;  /* 0x0000001f18207220 */ /* 0x002fe20000400000 */
[----:B------:R-:W-:-:S04]  /*1090*/  F2FP.BF16.F32.PACK_AB R24, R33, R30 ;  /* 0x0000001e2118723e */ /* 0x000fc800000010ff */
[----:B------:R-:W-:-:S05]  /*10a0*/  F2FP.BF16.F32.PACK_AB R27, R32, R27 ;  /* 0x0000001b201b723e */ /* 0x000fca00000010ff */
[----:B------:R1:W-:Y:S01]  /*10b0*/  STS.128 [R6+0x1030], R24 ;  /* 0x0010301806007388 */ /* 0x0003e20000000c00 */
[----:B------:R-:W-:Y:S05]  /*10c0*/  BRA `(.L_x_2) ;  /* 0x0000000000447947 */ /* 0x000fea0003800000 */
.L_x_3:
[----:B------:R-:W1:Y:S02]  /*10d0*/  I2F.BF16 R28, RZ ;  /* 0x000000ff001c7306 */ /* 0x000e640000202400 */
[----:B-1----:R-:W-:-:S05]  /*10e0*/  PRMT R28, R28, 0x5410, R28 ;  /* 0x000054101c1c7816 */ /* 0x002fca000000001c */
[--C-:B0-----:R-:W-:Y:S02]  /*10f0*/  IMAD.MOV.U32 R24, RZ, RZ, R28.reuse ;  /* 0x000000ffff187224 */ /* 0x101fe400078e001c */
[--C-:B------:R-:W-:Y:S02]  /*1100*/  IMAD.MOV.U32 R25, RZ, RZ, R28.reuse ;  /* 0x000000ffff197224 */ /* 0x100fe400078e001c */
[--C-:B------:R-:W-:Y:S02]  /*1110*/  IMAD.MOV.U32 R26, RZ, RZ, R28.reuse ;  /* 0x000000ffff1a7224 */ /* 0x100fe400078e001c */
[--C-:B------:R-:W-:Y:S02]  /*1120*/  IMAD.MOV.U32 R27, RZ, RZ, R28.reuse ;  /* 0x000000ffff1b7224 */ /* 0x100fe400078e001c */
[--C-:B------:R-:W-:Y:S02]  /*1130*/  IMAD.MOV.U32 R29, RZ, RZ, R28.reuse ;  /* 0x000000ffff1d7224 */ /* 0x100fe400078e001c */
[--C-:B------:R-:W-:Y:S01]  /*1140*/  IMAD.MOV.U32 R30, RZ, RZ, R28.reuse ;  /* 0x000000ffff1e7224 */ /* 0x100fe200078e001c */
[----:B------:R2:W-:Y:S01]  /*1150*/  STS.128 [R6+0x1010], R24 ;  /* 0x0010101806007388 */ /* 0x0005e20000000c00 */
[----:B------:R-:W-:-:S02]  /*1160*/  IMAD.MOV.U32 R31, RZ, RZ, R28 ;  /* 0x000000ffff1f7224 */ /* 0x000fc400078e001c */
[--C-:B------:R-:W-:Y:S01]  /*1170*/  IMAD.MOV.U32 R32, RZ, RZ, R28.reuse ;  /* 0x000000ffff207224 */ /* 0x100fe200078e001c */
[----:B------:R2:W-:Y:S01]  /*1180*/  STS.128 [R6+0x1020], R24 ;  /* 0x0010201806007388 */ /* 0x0005e20000000c00 */
[--C-:B------:R-:W-:Y:S02]  /*1190*/  IMAD.MOV.U32 R33, RZ, RZ, R28.reuse ;  /* 0x000000ffff217224 */ /* 0x100fe400078e001c */
[--C-:B------:R-:W-:Y:S01]  /*11a0*/  IMAD.MOV.U32 R34, RZ, RZ, R28.reuse ;  /* 0x000000ffff227224 */ /* 0x100fe200078e001c */
[----:B------:R2:W-:Y:S01]  /*11b0*/  STS.128 [R6+0x1000], R28 ;  /* 0x0010001c06007388 */ /* 0x0005e20000000c00 */
[----:B------:R-:W-:-:S05]  /*11c0*/  IMAD.MOV.U32 R35, RZ, RZ, R28 ;  /* 0x000000ffff237224 */ /* 0x000fca00078e001c */
[----:B------:R2:W-:Y:S02]  /*11d0*/  STS.128 [R6+0x1030], R32 ;  /* 0x0010302006007388 */ /* 0x0005e40000000c00 */
.L_x_2:
[----:B------:R-:W-:Y:S05]  /*11e0*/  BSYNC.RECONVERGENT B0 ;  /* 0x0000000000007941 */ /* 0x000fea0003800200 */
.L_x_1:
[----:B------:R-:W-:Y:S06]  /*11f0*/  BAR.SYNC.DEFER_BLOCKING 0x0 ;  /* 0x0000000000007b1d */ /* 0x000fec0000010000 */
[----:B--2---:R-:W2:Y:S04]  /*1200*/  LD.E R30, desc[UR10][R4.64+0x1000] ;  /* 0x0010000a041e7980 */ /* 0x004ea8000c101900 */
[----:B------:R-:W2:Y:S04]  /*1210*/  LD.E R31, desc[UR10][R4.64+0x1010] ;  /* 0x0010100a041f7980 */ /* 0x000ea8000c101900 */
[----:B------:R-:W3:Y:S04]  /*1220*/  LD.E R28, desc[UR10][R4.64+0x1200] ;  /* 0x0012000a041c7980 */ /* 0x000ee8000c101900 */
[----:B01----:R-:W2:Y:S04]  /*1230*/  LD.E R24, desc[UR10][R2.64] ;  /* 0x0000000a02187980 */ /* 0x003ea8000c101900 */
[----:B------:R-:W2:Y:S04]  /*1240*/  LD.E R25, desc[UR10][R2.64+0x200] ;  /* 0x0002000a02197980 */ /* 0x000ea8000c101900 */
[----:B------:R-:W2:Y:S04]  /*1250*/  LD.E R26, desc[UR10][R2.64+0x10] ;  /* 0x0000100a021a7980 */ /* 0x000ea8000c101900 */
[----:B------:R-:W2:Y:S04]  /*1260*/  LD.E R27, desc[UR10][R2.64+0x210] ;  /* 0x0002100a021b7980 */ /* 0x000ea8000c101900 */
[----:B------:R-:W3:Y:S01]  /*1270*/  LD.E R29, desc[UR10][R4.64+0x1210] ;  /* 0x0012100a041d7980 */ /* 0x000ee2000c101900 */
[C---:B--2---:R-:W-:Y:S03]  /*1280*/  HMMA.16816.F32.BF16 R16, R24.reuse, R30, R16 ;  /* 0x0000001e1810723c */ /* 0x044fe60000041810 */
[----:B------:R-:W2:Y:S04]  /*1290*/  LD.E R30, desc[UR10][R4.64+0x1400] ;  /* 0x0014000a041e7980 */ /* 0x000ea8000c101900 */
[----:B------:R-:W2:Y:S01]  /*12a0*/  LD.E R31, desc[UR10][R4.64+0x1410] ;  /* 0x0014100a041f7980 */ /* 0x000ea2000c101900 */
[C---:B---3--:R-:W-:Y:S03]  /*12b0*/  HMMA.16816.F32.BF16 R12, R24.reuse, R28, R12 ;  /* 0x0000001c180c723c */ /* 0x048fe6000004180c */
[----:B------:R-:W3:Y:S04]  /*12c0*/  LD.E R28, desc[UR10][R4.64+0x1600] ;  /* 0x0016000a041c7980 */ /* 0x000ee8000c101900 */
[----:B------:R-:W3:Y:S01]  /*12d0*/  LD.E R29, desc[UR10][R4.64+0x1610] ;  /* 0x0016100a041d7980 */ /* 0x000ee2000c101900 */
[C---:B--2---:R-:W-:Y:S03]  /*12e0*/  HMMA.16816.F32.BF16 R8, R24.reuse, R30, R8 ;  /* 0x0000001e1808723c */ /* 0x044fe60000041808 */
[----:B------:R-:W2:Y:S04]  /*12f0*/  LD.E R30, desc[UR10][R4.64+0x1020] ;  /* 0x0010200a041e7980 */ /* 0x000ea8000c101900 */
[----:B------:R-:W2:Y:S01]  /*1300*/  LD.E R31, desc[UR10][R4.64+0x1030] ;  /* 0x0010300a041f7980 */ /* 0x000ea2000c101900 */
[----:B---3--:R-:W-:Y:S03]  /*1310*/  HMMA.16816.F32.BF16 R20, R24, R28, R20 ;  /* 0x0000001c1814723c */ /* 0x008fe60000041814 */
[----:B------:R-:W3:Y:S04]  /*1320*/  LD.E R28, desc[UR10][R4.64+0x1220] ;  /* 0x0012200a041c7980 */ /* 0x000ee8000c101900 */
[----:B------:R-:W2:Y:S04]  /*1330*/  LD.E R24, desc[UR10][R2.64+0x20] ;  /* 0x0000200a02187980 */ /* 0x000ea8000c101900 */
[----:B------:R-:W2:Y:S04]  /*1340*/  LD.E R25, desc[UR10][R2.64+0x220] ;  /* 0x0002200a02197980 */ /* 0x000ea8000c101900 */
[----:B------:R-:W2:Y:S04]  /*1350*/  LD.E R26, desc[UR10][R2.64+0x30] ;  /* 0x0000300a021a7980 */ /* 0x000ea8000c101900 */
[----:B------:R-:W2:Y:S04]  /*1360*/  LD.E R27, desc[UR10][R2.64+0x230] ;  /* 0x0002300a021b7980 */ /* 0x000ea8000c101900 */
[----:B------:R-:W3:Y:S01]  /*1370*/  LD.E R29, desc[UR10][R4.64+0x1230] ;  /* 0x0012300a041d7980 */ /* 0x000ee2000c101900 */
[C---:B--2---:R-:W-:Y:S03]  /*1380*/  HMMA.16816.F32.BF16 R16, R24.reuse, R30, R16 ;  /* 0x0000001e1810723c */ /* 0x044fe60000041810 */
[----:B------:R-:W2:Y:S04]  /*1390*/  LD.E R30, desc[UR10][R4.64+0x1420] ;  /* 0x0014200a041e7980 */ /* 0x000ea8000c101900 */
[----:B------:R-:W2:Y:S01]  /*13a0*/  LD.E R31, desc[UR10][R4.64+0x1430] ;  /* 0x0014300a041f7980 */ /* 0x000ea2000c101900 */
[----:B---3--:R-:W-:Y:S03]  /*13b0*/  HMMA.16816.F32.BF16 R12, R24, R28, R12 ;  /* 0x0000001c180c723c */ /* 0x008fe6000004180c */
[----:B------:R-:W3:Y:S04]  /*13c0*/  LD.E R28, desc[UR10][R4.64+0x1620] ;  /* 0x0016200a041c7980 */ /* 0x000ee8000c101900 */
[----:B------:R-:W3:Y:S01]  /*13d0*/  LD.E R29, desc[UR10][R4.64+0x1630] ;  /* 0x0016300a041d7980 */ /* 0x000ee2000c101900 */
[----:B------:R-:W-:-:S04]  /*13e0*/  UIADD3 UR4, UPT, UPT, UR4, 0x20, URZ ;  /* 0x0000002004047890 */ /* 0x000fc8000fffe0ff */
[----:B------:R-:W-:Y:S01]  /*13f0*/  UISETP.GE.AND UP0, UPT, UR4, UR14, UPT ;  /* 0x0000000e0400728c */ /* 0x000fe2000bf06270 */
[----:B------:R-:W-:Y:S01]  /*1400*/  BAR.SYNC.DEFER_BLOCKING 0x0 ;  /* 0x0000000000007b1d */ /* 0x000fe20000010000 */
[----:B------:R-:W-:Y:S02]  /*1410*/  IADD3 R36, P0, PT, R36, 0x40, RZ ;  /* 0x0000004024247810 */ /* 0x000fe40007f1e0ff */
[----:B------:R-:W-:Y:S02]  /*1420*/  IADD3 R38, P1, PT, R38, 0x10, RZ ;  /* 0x0000001026267810 */ /* 0x000fe40007f3e0ff */
[----:B------:R-:W-:Y:S01]  /*1430*/  IADD3 R40, P2, PT, R40, 0x1, RZ ;  /* 0x0000000128287810 */ /* 0x000fe20007f5e0ff */
[----:B------:R-:W-:Y:S02]  /*1440*/  VIADD R41, R41, 0x20 ;  /* 0x0000002029297836 */ /* 0x000fe40000000000 */
[----:B------:R-:W-:Y:S02]  /*1450*/  IMAD.X R7, RZ, RZ, R7, P0 ;  /* 0x000000ffff077224 */ /* 0x000fe400000e0607 */
[----:B------:R-:W-:-:S02]  /*1460*/  IMAD.X R37, RZ, RZ, R37, P1 ;  /* 0x000000ffff257224 */ /* 0x000fc400008e0625 */
[----:B------:R-:W-:Y:S01]  /*1470*/  IMAD.X R39, RZ, RZ, R39, P2 ;  /* 0x000000ffff277224 */ /* 0x000fe200010e0627 */
[C---:B--2---:R-:W-:Y:S08]  /*1480*/  HMMA.16816.F32.BF16 R8, R24.reuse, R30, R8 ;  /* 0x0000001e1808723c */ /* 0x044ff00000041808 */
[----:B---3--:R-:W-:Y:S01]  /*1490*/  HMMA.16816.F32.BF16 R20, R24, R28, R20 ;  /* 0x0000001c1814723c */ /* 0x008fe20000041814 */
[----:B------:R-:W-:-:S04]  /*14a0*/  NOP ;  /* 0x0000000000007918 */ /* 0x000fc80000000000 */
[----:B------:R-:W-:-:S15]  /*14b0*/  BRA.U !UP0, `(.L_x_4) ;  /* 0xfffffff108107547 */ /* 0x000fde000b83ffff */
.L_x_0:
[----:B------:R-:W0:Y:S01]  /*14c0*/  S2R R2, SR_TID.X ;  /* 0x0000000000027919 */ /* 0x000e220000002100 */
[----:B------:R-:W1:Y:S01]  /*14d0*/  S2UR UR5, SR_CgaCtaId ;  /* 0x00000000000579c3 */ /* 0x000e620000008800 */
[----:B------:R-:W-:Y:S01]  /*14e0*/  UMOV UR4, 0x400 ;  /* 0x0000040000047882 */ /* 0x000fe20000000000 */
[----:B------:R-:W2:Y:S01]  /*14f0*/  LDCU.64 UR8, c[0x0][0x398] ;  /* 0x00007300ff0877ac */ /* 0x000ea20008000a00 */
[----:B------:R-:W3:Y:S01]  /*1500*/  S2R R3, SR_LANEID ;  /* 0x0000000000037919 */ /* 0x000ee20000000000 */
[----:B--2---:R-:W-:Y:S01]  /*1510*/  ISETP.NE.U32.AND P0, PT, RZ, UR8, PT ;  /* 0x00000008ff007c0c */ /* 0x004fe2000bf05070 */
[----:B-1----:R-:W-:-:S03]  /*1520*/  ULEA UR5, UR5, UR4, 0x18 ;  /* 0x0000000405057291 */ /* 0x002fc6000f8ec0ff */
[----:B------:R-:W-:Y:S01]  /*1530*/  ISETP.NE.AND.EX P0, PT, RZ, UR9, PT, P0 ;  /* 0x00000009ff007c0c */ /* 0x000fe2000bf05300 */
[----:B------:R-:W-:Y:S01]  /*1540*/  UIADD3 UR4, UPT, UPT, UR5, UR7, URZ ;  /* 0x0000000705047290 */ /* 0x000fe2000fffe0ff */
[--C-:B0-----:R-:W-:Y:S02]  /*1550*/  SHF.R.U32.HI R4, RZ, 0x5, R2.reuse ;  /* 0x00000005ff047819 */ /* 0x101fe40000011602 */
[----:B------:R-:W-:Y:S02]  /*1560*/  SHF.R.U32.HI R24, RZ, 0x6, R2 ;  /* 0x00000006ff187819 */ /* 0x000fe40000011602 */
[----:B------:R-:W-:Y:S02]  /*1570*/  LOP3.LUT R5, R4, 0x1, RZ, 0xc0, !PT ;  /* 0x0000000104057812 */ /* 0x000fe400078ec0ff */
[----:B---3--:R-:W-:Y:S02]  /*1580*/  SHF.R.U32.HI R4, RZ, 0x2, R3 ;  /* 0x00000002ff047819 */ /* 0x008fe40000011603 */
[----:B------:R-:W-:Y:S01]  /*1590*/  LOP3.LUT R3, R3, 0x3, RZ, 0xc0, !PT ;  /* 0x0000000303037812 */ /* 0x000fe200078ec0ff */
[----:B------:R-:W-:-:S04]  /*15a0*/  IMAD R2, R24, 0x20, R5 ;  /* 0x0000002018027824 */ /* 0x000fc800078e0205 */
[----:B------:R-:W-:Y:S01]  /*15b0*/  IMAD R4, R4, 0x20, R3 ;  /* 0x0000002004047824 */ /* 0x000fe200078e0203 */
[----:B------:R-:W-:Y:S01]  /*15c0*/  LEA R2, R2, UR4, 0x7 ;  /* 0x0000000402027c11 */ /* 0x000fe2000f8e38ff */
[----:B------:R-:W0:Y:S04]  /*15d0*/  LDCU.U8 UR4, c[0x0][0x3b4] ;  /* 0x00007680ff0477ac */ /* 0x000e280008000000 */
[C---:B------:R-:W-:Y:S02]  /*15e0*/  VIADD R3, R2.reuse, 0x2000 ;  /* 0x0000200002037836 */ /* 0x040fe40000000000 */
[----:B------:R-:W-:Y:S02]  /*15f0*/  VIADD R5, R2, 0x2040 ;  /* 0x0000204002057836 */ /* 0x000fe40000000000 */
[----:B------:R-:W1:Y:S01]  /*1600*/  LDC R2, c[0x0][0x3ac] ;  /* 0x0000eb00ff027b82 */ /* 0x000e620000000800 */
[----:B------:R-:W-:-:S02]  /*1610*/  IMAD.U32 R3, R4, 0x8, R3 ;  /* 0x0000000804037824 */ /* 0x000fc400078e0003 */
[----:B------:R-:W-:-:S03]  /*1620*/  IMAD.U32 R5, R4, 0x8, R5 ;  /* 0x0000000804057824 */ /* 0x000fc600078e0005 */
[----:B------:R-:W-:Y:S01]  /*1630*/  STS.64 [R3], R16 ;  /* 0x0000001003007388 */ /* 0x000fe20000000a00 */
[----:B0-----:R-:W-:-:S03]  /*1640*/  UPRMT UR4, UR4, 0x8880, URZ ;  /* 0x0000888004047896 */ /* 0x001fc600080000ff */
[----:B------:R-:W-:Y:S04]  /*1650*/  STS.64 [R3+0x800], R18 ;  /* 0x0008001203007388 */ /* 0x000fe80000000a00 */
[----:B------:R1:W-:Y:S01]  /*1660*/  STS.64 [R3+0x20], R12 ;  /* 0x0000200c03007388 */ /* 0x0003e20000000a00 */
[----:B------:R-:W-:-:S03]  /*1670*/  ISETP.NE.AND P1, PT, RZ, UR4, PT ;  /* 0x00000004ff007c0c */ /* 0x000fc6000bf25270 */
[----:B------:R0:W-:Y:S04]  /*1680*/  STS.64 [R3+0x820], R14 ;  /* 0x0008200e03007388 */ /* 0x0001e80000000a00 */
[----:B------:R0:W-:Y:S04]  /*1690*/  STS.64 [R5], R8 ;  /* 0x0000000805007388 */ /* 0x0001e80000000a00 */
[----:B------:R0:W-:Y:S01]  /*16a0*/  STS.64 [R5+0x800], R10 ;  /* 0x0008000a05007388 */ /* 0x0001e20000000a00 */
[----:B-1----:R-:W-:-:S03]  /*16b0*/  SHF.R.S32.HI R12, RZ, 0x1f, R2 ;  /* 0x0000001fff0c7819 */ /* 0x002fc60000011402 */
[----:B------:R0:W-:Y:S04]  /*16c0*/  STS.64 [R5+0x20], R20 ;  /* 0x0000201405007388 */ /* 0x0001e80000000a00 */
[----:B------:R0:W-:Y:S01]  /*16d0*/  STS.64 [R5+0x820], R22 ;  /* 0x0008201605007388 */ /* 0x0001e20000000a00 */
[----:B------:R-:W-:Y:S06]  /*16e0*/  BAR.SYNC.DEFER_BLOCKING 0x0 ;  /* 0x0000000000007b1d */ /* 0x000fec0000010000 */
[----:B------:R-:W-:Y:S05]  /*16f0*/  @P1 BRA P0, `(.L_x_5) ;  /* 0x00000000008c1947 */ /* 0x000fea0000000000 */
[----:B------:R-:W1:Y:S01]  /*1700*/  S2R R25, SR_CTAID.Y ;  /* 0x0000000000197919 */ /* 0x000e620000002600 */
[----:B------:R-:W-:Y:S01]  /*1710*/  LOP3.LUT R6, R0, 0x3f, RZ, 0xc0, !PT ;  /* 0x0000003f00067812 */ /* 0x000fe200078ec0ff */
[----:B------:R-:W2:Y:S01]  /*1720*/  LDCU.64 UR8, c[0x0][0x3a0] ;  /* 0x00007400ff0877ac */ /* 0x000ea20008000a00 */
[----:B0-----:R-:W-:Y:S02]  /*1730*/  IMAD.SHL.U32 R3, R24, 0x100, RZ ;  /* 0x0000010018037824 */ /* 0x001fe400078e00ff */
[----:B------:R-:W-:Y:S01]  /*1740*/  IMAD.SHL.U32 R8, R0, 0x4, RZ ;  /* 0x0000000400087824 */ /* 0x000fe200078e00ff */
[----:B------:R-:W0:Y:S01]  /*1750*/  LDCU UR4, c[0x0][0x3a8] ;  /* 0x00007500ff0477ac */ /* 0x000e220008000800 */
[----:B------:R-:W-:Y:S01]  /*1760*/  IMAD R6, R45, 0x40, R6 ;  /* 0x000000402d067824 */ /* 0x000fe200078e0206 */
[----:B------:R-:W-:Y:S02]  /*1770*/  LOP3.LUT R3, R3, UR7, RZ, 0xfc, !PT ;  /* 0x0000000703037c12 */ /* 0x000fe4000f8efcff */
[----:B------:R-:W-:-:S02]  /*1780*/  LOP3.LUT R8, R8, 0xfc, RZ, 0xc0, !PT ;  /* 0x000000fc08087812 */ /* 0x000fc400078ec0ff */
[----:B------:R-:W-:Y:S02]  /*1790*/  SHF.R.S32.HI R7, RZ, 0x1f, R6 ;  /* 0x0000001fff077819 */ /* 0x000fe40000011406 */
[----:B------:R-:W-:Y:S02]  /*17a0*/  IADD3 R3, PT, PT, R3, UR5, R8 ;  /* 0x0000000503037c10 */ /* 0x000fe4000fffe008 */
[----:B------:R-:W-:-:S03]  /*17b0*/  ISETP.GE.AND P0, PT, R6, R2, PT ;  /* 0x000000020600720c */ /* 0x000fc60003f06270 */
[----:B------:R-:W-:Y:S02]  /*17c0*/  VIADD R3, R3, 0x2000 ;  /* 0x0000200003037836 */ /* 0x000fe40000000000 */
[----:B-1----:R-:W-:-:S04]  /*17d0*/  IMAD R9, R25, 0x40, R24 ;  /* 0x0000004019097824 */ /* 0x002fc800078e0218 */
[----:B------:R-:W-:Y:S02]  /*17e0*/  IMAD R11, R12, R9, RZ ;  /* 0x000000090c0b7224 */ /* 0x000fe400078e02ff */
[----:B------:R-:W-:-:S04]  /*17f0*/  IMAD.WIDE.U32 R4, R9, R2, R6 ;  /* 0x0000000209047225 */ /* 0x000fc800078e0006 */
[----:B------:R-:W-:Y:S01]  /*1800*/  IMAD.IADD R5, R5, 0x1, R11 ;  /* 0x0000000105057824 */ /* 0x000fe200078e020b */
[----:B--2---:R-:W-:Y:S02]  /*1810*/  LEA R7, P1, R4, UR8, 0x1 ;  /* 0x0000000804077c11 */ /* 0x004fe4000f8208ff */
[----:B------:R-:W-:Y:S02]  /*1820*/  SHF.L.U64.HI R11, R2, 0x3, R12 ;  /* 0x00000003020b7819 */ /* 0x000fe4000001020c */
[----:B0-----:R-:W-:-:S09]  /*1830*/  LEA.HI.X R6, R4, UR9, R5, 0x1, P1 ;  /* 0x0000000904067c11 */ /* 0x001fd200088f0c05 */
.L_x_6:
[C---:B------:R-:W-:Y:S01]  /*1840*/  ISETP.GE.OR P1, PT, R9.reuse, UR4, P0 ;  /* 0x0000000409007c0c */ /* 0x040fe20008726670 */
[----:B------:R-:W-:-:S12]  /*1850*/  VIADD R9, R9, 0x4 ;  /* 0x0000000409097836 */ /* 0x000fd80000000000 */
[----:B------:R0:W1:Y:S01]  /*1860*/  @!P1 LDS R4, [R3] ;  /* 0x0000000003049984 */ /* 0x0000620000000800 */
[----:B------:R-:W-:Y:S02]  /*1870*/  @!P1 IMAD.MOV.U32 R5, RZ, RZ, R6 ;  /* 0x000000ffff059224 */ /* 0x000fe400078e0006 */
[----:B0-----:R-:W-:Y:S01]  /*1880*/  VIADD R3, R3, 0x400 ;  /* 0x0000040003037836 */ /* 0x001fe20000000000 */
[----:B-1----:R-:W-:-:S04]  /*1890*/  @!P1 F2FP.BF16.F32.PACK_AB R4, RZ, R4 ;  /* 0x00000004ff04923e */ /* 0x002fc800000010ff */
[----:B------:R-:W-:Y:S01]  /*18a0*/  PRMT R8, R4, 0x7610, R8 ;  /* 0x0000761004087816 */ /* 0x000fe20000000008 */
[----:B------:R-:W-:Y:S01]  /*18b0*/  @!P1 IMAD.MOV.U32 R4, RZ, RZ, R7 ;  /* 0x000000ffff049224 */ /* 0x000fe200078e0007 */
[----:B------:R-:W-:-:S04]  /*18c0*/  LEA R7, P2, R2, R7, 0x3 ;  /* 0x0000000702077211 */ /* 0x000fc800078418ff */
[----:B------:R0:W-:Y:S01]  /*18d0*/  @!P1 STG.E.U16 desc[UR10][R4.64], R8 ;  /* 0x0000000804009986 */ /* 0x0001e2000c10150a */
[C---:B------:R-:W-:Y:S01]  /*18e0*/  ISETP.GE.U32.AND P1, PT, R0.reuse, 0xf00, PT ;  /* 0x00000f000000780c */ /* 0x040fe20003f26070 */
[----:B------:R-:W-:Y:S02]  /*18f0*/  VIADD R0, R0, 0x100 ;  /* 0x0000010000007836 */ /* 0x000fe40000000000 */
[----:B------:R-:W-:-:S10]  /*1900*/  IMAD.X R6, R6, 0x1, R11, P2 ;  /* 0x0000000106067824 */ /* 0x000fd400010e060b */
[----:B0-----:R-:W-:Y:S05]  /*1910*/  @!P1 BRA `(.L_x_6) ;  /* 0xfffffffc00c89947 */ /* 0x001fea000383ffff */
[----:B------:R-:W-:Y:S05]  /*1920*/  EXIT ;  /* 0x000000000000794d */ /* 0x000fea0003800000 */
.L_x_5:
[----:B0-----:R-:W0:Y:S01]  /*1930*/  S2R R3, SR_CTAID.Y ;  /* 0x0000000000037919 */ /* 0x001e220000002600 */
[C---:B------:R-:W-:Y:S01]  /*1940*/  LOP3.LUT R6, R0.reuse, 0x3f, RZ, 0xc0, !PT ;  /* 0x0000003f00067812 */ /* 0x040fe200078ec0ff */
[----:B------:R-:W1:Y:S01]  /*1950*/  LDC.64 R4, c[0x0][0x398] ;  /* 0x0000e600ff047b82 */ /* 0x000e620000000a00 */
[----:B------:R-:W2:Y:S01]  /*1960*/  LDCU.64 UR8, c[0x0][0x3a0] ;  /* 0x00007400ff0877ac */ /* 0x000ea20008000a00 */
[----:B------:R-:W-:Y:S02]  /*1970*/  IMAD.SHL.U32 R10, R0, 0x4, RZ ;  /* 0x00000004000a7824 */ /* 0x000fe400078e00ff */
[----:B------:R-:W-:Y:S01]  /*1980*/  IMAD R6, R45, 0x40, R6 ;  /* 0x000000402d067824 */ /* 0x000fe200078e0206 */
[----:B------:R-:W3:Y:S02]  /*1990*/  LDCU UR4, c[0x0][0x3a8] ;  /* 0x00007500ff0477ac */ /* 0x000ee40008000800 */
[----:B------:R-:W-:Y:S02]  /*19a0*/  LOP3.LUT R10, R10, 0xfc, RZ, 0xc0, !PT ;  /* 0x000000fc0a0a7812 */ /* 0x000fe400078ec0ff */
[----:B------:R-:W-:-:S02]  /*19b0*/  SHF.R.S32.HI R7, RZ, 0x1f, R6 ;  /* 0x0000001fff077819 */ /* 0x000fc40000011406 */
[-C--:B------:R-:W-:Y:S01]  /*19c0*/  ISETP.GE.AND P0, PT, R6, R2.reuse, PT ;  /* 0x000000020600720c */ /* 0x080fe20003f06270 */
[----:B0-----:R-:W-:Y:S02]  /*19d0*/  IMAD R11, R3, 0x40, R24 ;  /* 0x00000040030b7824 */ /* 0x001fe400078e0218 */
[----:B------:R-:W-:Y:S02]  /*19e0*/  IMAD.SHL.U32 R3, R24, 0x100, RZ ;  /* 0x0000010018037824 */ /* 0x000fe400078e00ff */
[----:B------:R-:W-:Y:S02]  /*19f0*/  IMAD R13, R12, R11, RZ ;  /* 0x0000000b0c0d7224 */ /* 0x000fe400078e02ff */
[----:B------:R-:W-:Y:S01]  /*1a00*/  IMAD.WIDE.U32 R8, R11, R2, R6 ;  /* 0x000000020b087225 */ /* 0x000fe200078e0006 */
[----:B------:R-:W-:-:S03]  /*1a10*/  LOP3.LUT R3, R3, UR7, RZ, 0xfc, !PT ;  /* 0x0000000703037c12 */ /* 0x000fc6000f8efcff */
[----:B------:R-:W-:Y:S01]  /*1a20*/  IMAD.IADD R13, R9, 0x1, R13 ;  /* 0x00000001090d7824 */ /* 0x000fe200078e020d */
[----:B--2---:R-:W-:Y:S01]  /*1a30*/  LEA R9, P1, R8, UR8, 0x1 ;  /* 0x0000000808097c11 */ /* 0x004fe2000f8208ff */
[----:B-1----:R-:W-:Y:S01]  /*1a40*/  IMAD.WIDE R6, R6, 0x2, R4 ;  /* 0x0000000206067825 */ /* 0x002fe200078e0204 */
[----:B------:R-:W-:Y:S02]  /*1a50*/  IADD3 R3, PT, PT, R3, UR5, R10 ;  /* 0x0000000503037c10 */ /* 0x000fe4000fffe00a */
[----:B------:R-:W-:Y:S02]  /*1a60*/  LEA.HI.X R8, R8, UR9, R13, 0x1, P1 ;  /* 0x0000000908087c11 */ /* 0x000fe400088f0c0d */
[----:B------:R-:W-:Y:S01]  /*1a70*/  SHF.L.U64.HI R13, R2, 0x3, R12 ;  /* 0x00000003020d7819 */ /* 0x000fe2000001020c */
[----:B---3--:R-:W-:-:S07]  /*1a80*/  VIADD R3, R3, 0x2000 ;  /* 0x0000200003037836 */ /* 0x008fce0000000000 */
.L_x_7:
[----:B------:R-:W-:-:S13]  /*1a90*/  ISETP.GE.OR P1, PT, R11, UR4, P0 ;  /* 0x000000040b007c0c */ /* 0x000fda0008726670 */
[----:B------:R-:W2:Y:S01]  /*1aa0*/  @!P1 LDG.E.U16.CONSTANT R5, desc[UR10][R6.64] ;  /* 0x0000000a06059981 */ /* 0x000ea2000c1e9500 */
[----:B------:R-:W-:-:S03]  /*1ab0*/  VIADD R11, R11, 0x4 ;  /* 0x000000040b0b7836 */ /* 0x000fc60000000000 */
[----:B------:R0:W1:Y:S02]  /*1ac0*/  @!P1 LDS R4, [R3] ;  /* 0x0000000003049984 */ /* 0x0000640000000800 */
[----:B0-----:R-:W-:Y:S02]  /*1ad0*/  VIADD R3, R3, 0x400 ;  /* 0x0000040003037836 */ /* 0x001fe40000000000 */
[----:B--2---:R-:W-:-:S04]  /*1ae0*/  @!P1 IMAD.U32 R5, R5, 0x10000, RZ ;  /* 0x0001000005059824 */ /* 0x004fc800078e00ff */
[----:B-1----:R-:W-:Y:S01]  /*1af0*/  @!P1 FADD R4, R4, R5 ;  /* 0x0000000504049221 */ /* 0x002fe20000000000 */
[----:B------:R-:W-:-:S04]  /*1b00*/  @!P1 IMAD.MOV.U32 R5, RZ, RZ, R8 ;  /* 0x000000ffff059224 */ /* 0x000fc800078e0008 */
[----:B------:R-:W-:-:S04]  /*1b10*/  @!P1 F2FP.BF16.F32.PACK_AB R4, RZ, R4 ;  /* 0x00000004ff04923e */ /* 0x000fc800000010ff */
        /* <DEDUP_REMOVED lines=9> */
.L_x_8:
[----:B------:R-:W-:-:S00]  /*1bb0*/  BRA `(.L_x_8) ;  /* 0xfffffffc00fc7947 */ /* 0x000fc0000383ffff */
[----:B------:R-:W-:-:S00]  /*1bc0*/  NOP ;  /* 0x0000000000007918 */ /* 0x000fc00000000000 */
        /* <DEDUP_REMOVED lines=11> */
.L_x_18:


//--------------------- .text._ZN10mxfp4_wmma24mxfp4_matmul_wmma_kernelI6__halfEEvPKT_PKhS6_S4_PS2_iiib --------------------------
	.section	.text._ZN10mxfp4_wmma24mxfp4_matmul_wmma_kernelI6__halfEEvPKT_PKhS6_S4_PS2_iiib,"ax",@progbits
	.align	128
        .global         _ZN10mxfp4_wmma24mxfp4_matmul_wmma_kernelI6__halfEEvPKT_PKhS6_S4_PS2_iiib
        .type           _ZN10mxfp4_wmma24mxfp4_matmul_wmma_kernelI6__halfEEvPKT_PKhS6_S4_PS2_iiib,@function
        .size           _ZN10mxfp4_wmma24mxfp4_matmul_wmma_kernelI6__halfEEvPKT_PKhS6_S4_PS2_iiib,(.L_x_19 - _ZN10mxfp4_wmma24mxfp4_matmul_wmma_kernelI6__halfEEvPKT_PKhS6_S4_PS2_iiib)
        .other          _ZN10mxfp4_wmma24mxfp4_matmul_wmma_kernelI6__halfEEvPKT_PKhS6_S4_PS2_iiib,@"STO_CUDA_ENTRY STV_DEFAULT"
_ZN10mxfp4_wmma24mxfp4_matmul_wmma_kernelI6__halfEEvPKT_PKhS6_S4_PS2_iiib:
.text._ZN10mxfp4_wmma24mxfp4_matmul_wmma_kernelI6__halfEEvPKT_PKhS6_S4_PS2_iiib:
[----:B------:R-:W-:Y:S08]  /*0000*/  LDC R1, c[0x0][0x37c] ;  /* 0x0000df00ff017b82 */ /* 0x000ff00000000800 */
[----:B------:R-:W0:Y:S01]  /*0010*/  S2UR UR5, SR_CgaCtaId ;  /* 0x00000000000579c3 */ /* 0x000e220000008800 */
[----:B------:R-:W1:Y:S01]  /*0020*/  S2R R0, SR_SWINHI ;  /* 0x0000000000007919 */ /* 0x000e620000002f00 */
[----:B------:R-:W-:Y:S01]  /*0030*/  UMOV UR4, 0x400 ;  /* 0x0000040000047882 */ /* 0x000fe20000000000 */
[----:B------:R-:W2:Y:S01]  /*0040*/  LDCU UR8, c[0x0][0x3b0] ;  /* 0x00007600ff0877ac */ /* 0x000ea20008000800 */
[----:B------:R-:W-:Y:S01]  /*0050*/  CS2R R18, SRZ ;  /* 0x0000000000127805 */ /* 0x000fe2000001ff00 */
[----:B------:R-:W3:Y:S01]  /*0060*/  S2R R40, SR_TID.X ;  /* 0x0000000000287919 */ /* 0x000ee20000002100 */
[----:B------:R-:W-:-:S02]  /*0070*/  CS2R R16, SRZ ;  /* 0x0000000000107805 */ /* 0x000fc4000001ff00 */
[----:B------:R-:W-:Y:S02]  /*0080*/  CS2R R6, SRZ ;  /* 0x0000000000067805 */ /* 0x000fe4000001ff00 */
[----:B------:R-:W-:Y:S02]  /*0090*/  CS2R R4, SRZ ;  /* 0x0000000000047805 */ /* 0x000fe4000001ff00 */
[----:B------:R-:W-:Y:S02]  /*00a0*/  CS2R R10, SRZ ;  /* 0x00000000000a7805 */ /* 0x000fe4000001ff00 */
[----:B------:R-:W-:Y:S02]  /*00b0*/  CS2R R8, SRZ ;  /* 0x0000000000087805 */ /* 0x000fe4000001ff00 */
[----:B------:R-:W-:Y:S02]  /*00c0*/  CS2R R14, SRZ ;  /* 0x00000000000e7805 */ /* 0x000fe4000001ff00 */
[----:B------:R-:W-:Y:S01]  /*00d0*/  CS2R R12, SRZ ;  /* 0x00000000000c7805 */ /* 0x000fe2000001ff00 */
[----:B------:R-:W4:Y:S01]  /*00e0*/  LDCU.64 UR6, c[0x0][0x358] ;  /* 0x00006b00ff0677ac */ /* 0x000f220008000a00 */
[----:B--2---:R-:W-:-:S02]  /*00f0*/  UISETP.GE.AND UP0, UPT, UR8, 0x1, UPT ;  /* 0x000000010800788c */ /* 0x004fc4000bf06270 */
[----:B0-----:R-:W-:-:S06]  /*0100*/  ULEA UR4, UR5, UR4, 0x18 ;  /* 0x0000000405047291 */ /* 0x001fcc000f8ec0ff */
[----:B------:R-:W-:-:S05]  /*0110*/  IMAD.U32 R43, RZ, RZ, UR4 ;  /* 0x00000004ff2b7e24 */ /* 0x000fca000f8e00ff */
[----:B------:R-:W-:Y:S02]  /*0120*/  MOV R2, R43 ;  /* 0x0000002b00027202 */ /* 0x000fe40000000f00 */
[----:B-1----:R-:W-:-:S03]  /*0130*/  MOV R3, R0 ;  /* 0x0000000000037202 */ /* 0x002fc60000000f00 */
[----:B------:R-:W-:-:S05]  /*0140*/  VIADD R2, R2, 0x2000 ;  /* 0x0000200002027836 */ /* 0x000fca0000000000 */
[----:B------:R-:W-:-:S04]  /*0150*/  LOP3.LUT R41, R2, 0x3, RZ, 0xc0, !PT ;  /* 0x0000000302297812 */ /* 0x000fc800078ec0ff */
[C---:B------:R-:W-:Y:S02]  /*0160*/  ISETP.NE.U32.AND P0, PT, R41.reuse, RZ, PT ;  /* 0x000000ff2900720c */ /* 0x040fe40003f05070 */
[----:B------:R-:W-:Y:S02]  /*0170*/  IADD3 R41, PT, PT, -R41, 0x4, RZ ;  /* 0x0000000429297810 */ /* 0x000fe40007ffe1ff */
[----:B------:R-:W-:-:S04]  /*0180*/  ISETP.NE.AND.EX P0, PT, RZ, RZ, PT, P0 ;  /* 0x000000ffff00720c */ /* 0x000fc80003f05300 */
[----:B------:R-:W-:Y:S01]  /*0190*/  SEL R41, R41, RZ, P0 ;  /* 0x000000ff29297207 */ /* 0x000fe20000000000 */
[----:B---34-:R-:W-:Y:S08]  /*01a0*/  BRA.U !UP0, `(.L_x_9) ;  /* 0x0000001108787547 */ /* 0x018ff0000b800000 */
[----:B------:R-:W0:Y:S01]  /*01b0*/  S2R R21, SR_LANEID ;  /* 0x0000000000157919 */ /* 0x000e220000000000 */
[----:B------:R-:W1:Y:S01]  /*01c0*/  S2UR UR4, SR_CTAID.Y ;  /* 0x00000000000479c3 */ /* 0x000e620000002600 */
[--C-:B------:R-:W-:Y:S01]  /*01d0*/  SHF.R.U32.HI R0, RZ, 0x5, R40.reuse ;  /* 0x00000005ff007819 */ /* 0x100fe20000011628 */
[----:B------:R-:W-:Y:S01]  /*01e0*/  UIADD3 UR5, UPT, UPT, UR8, 0x1f, URZ ;  /* 0x0000001f08057890 */ /* 0x000fe2000fffe0ff */
[----:B------:R-:W2:Y:S01]  /*01f0*/  S2R R3, SR_CTAID.X ;  /* 0x0000000000037919 */ /* 0x000ea20000002500 */
[----:B------:R-:W-:Y:S01]  /*0200*/  SHF.R.U32.HI R2, RZ, 0x6, R40 ;  /* 0x00000006ff027819 */ /* 0x000fe20000011628 */
[----:B------:R-:W-:Y:S01]  /*0210*/  IMAD.SHL.U32 R39, R40, 0x8, RZ ;  /* 0x0000000828277824 */ /* 0x000fe200078e00ff */
[----:B------:R-:W-:Y:S01]  /*0220*/  LOP3.LUT R0, R0, 0x1, RZ, 0xc0, !PT ;  /* 0x0000000100007812 */ /* 0x000fe200078ec0ff */
[----:B------:R-:W-:Y:S01]  /*0230*/  USHF.R.U32.HI UR5, URZ, 0x5, UR5 ;  /* 0x00000005ff057899 */ /* 0x000fe20008011605 */
[----:B------:R-:W3:Y:S01]  /*0240*/  LDC.64 R30, c[0x0][0x388] ;  /* 0x0000e200ff1e7b82 */ /* 0x000ee20000000a00 */
[--C-:B------:R-:W-:Y:S01]  /*0250*/  IMAD R2, R2, 0x400, R43.reuse ;  /* 0x0000040002027824 */ /* 0x100fe200078e022b */
[----:B------:R-:W-:Y:S01]  /*0260*/  LOP3.LUT R39, R39, 0x18, RZ, 0xc0, !PT ;  /* 0x0000001827277812 */ /* 0x000fe200078ec0ff */
[----:B------:R-:W-:Y:S01]  /*0270*/  IMAD R43, R0, 0x800, R43 ;  /* 0x00000800002b7824 */ /* 0x000fe200078e022b */
[----:B------:R-:W4:Y:S01]  /*0280*/  LDCU UR10, c[0x0][0x3a8] ;  /* 0x00007500ff0a77ac */ /* 0x000f220008000800 */
[----:B------:R-:W-:-:S02]  /*0290*/  VIADD R36, R2, 0x20 ;  /* 0x0000002002247836 */ /* 0x000fc40000000000 */
[C---:B------:R-:W-:Y:S01]  /*02a0*/  VIADD R35, R43.reuse, 0x1400 ;  /* 0x000014002b237836 */ /* 0x040fe20000000000 */
[----:B------:R-:W2:Y:S01]  /*02b0*/  LDCU UR11, c[0x0][0x3b0] ;  /* 0x00007600ff0b77ac */ /* 0x000ea20008000800 */
[----:B------:R-:W-:Y:S01]  /*02c0*/  VIADD R37, R43, 0x1020 ;  /* 0x000010202b257836 */ /* 0x000fe20000000000 */
[----:B-1----:R-:W-:-:S06]  /*02d0*/  USHF.L.U32 UR4, UR4, 0x6, URZ ;  /* 0x0000000604047899 */ /* 0x002fcc00080006ff */
[----:B------:R-:W-:Y:S01]  /*02e0*/  LEA.HI R0, R40, UR4, RZ, 0x1e ;  /* 0x0000000428007c11 */ /* 0x000fe2000f8ff0ff */
[----:B------:R-:W-:Y:S01]  /*02f0*/  USHF.R.U32.HI UR4, URZ, 0x1, UR8 ;  /* 0x00000001ff047899 */ /* 0x000fe20008011608 */
[--C-:B0-----:R-:W-:Y:S02]  /*0300*/  SHF.R.U32.HI R19, RZ, 0x3, R21.reuse ;  /* 0x00000003ff137819 */ /* 0x101fe40000011615 */
[----:B------:R-:W-:Y:S01]  /*0310*/  LOP3.LUT R20, R21, 0x7, RZ, 0xc0, !PT ;  /* 0x0000000715147812 */ /* 0x000fe200078ec0ff */
[----:B------:R-:W-:Y:S01]  /*0320*/  IMAD.WIDE.U32 R26, R0, UR8, RZ ;  /* 0x00000008001a7c25 */ /* 0x000fe2000f8e00ff */
[----:B------:R-:W-:Y:S01]  /*0330*/  SHF.R.U32.HI R21, RZ, 0x4, R21 ;  /* 0x00000004ff157819 */ /* 0x000fe20000011615 */
[----:B------:R-:W0:Y:S02]  /*0340*/  LDCU.64 UR8, c[0x0][0x380] ;  /* 0x00007000ff0877ac */ /* 0x000e240008000a00 */
[C---:B------:R-:W-:Y:S02]  /*0350*/  IMAD.SHL.U32 R23, R19.reuse, 0x8, RZ ;  /* 0x0000000813177824 */ /* 0x040fe400078e00ff */
[----:B------:R-:W-:-:S02]  /*0360*/  IMAD.SHL.U32 R38, R19, 0x8, RZ ;  /* 0x0000000813267824 */ /* 0x000fc400078e00ff */
[--C-:B------:R-:W-:Y:S01]  /*0370*/  IMAD R19, R21, 0x8, R20.reuse ;  /* 0x0000000815137824 */ /* 0x100fe200078e0214 */
[----:B------:R-:W-:Y:S01]  /*0380*/  LOP3.LUT R22, R23, 0x8, R20, 0xe2, !PT ;  /* 0x0000000817167812 */ /* 0x000fe200078ee214 */
[----:B------:R-:W-:Y:S01]  /*0390*/  IMAD.SHL.U32 R21, R21, 0x8, RZ ;  /* 0x0000000815157824 */ /* 0x000fe200078e00ff */
[----:B------:R-:W-:Y:S02]  /*03a0*/  LOP3.LUT R38, R38, 0x8, RZ, 0xe2, !PT ;  /* 0x0000000826267812 */ /* 0x000fe400078ee2ff */
[----:B------:R-:W-:Y:S01]  /*03b0*/  SHF.L.U64.HI R23, R26, 0x1, R27 ;  /* 0x000000011a177819 */ /* 0x000fe2000001021b */
[----:B------:R-:W-:Y:S02]  /*03c0*/  IMAD R25, R22, 0x20, R21 ;  /* 0x0000002016197824 */ /* 0x000fe400078e0215 */
[----:B------:R-:W1:Y:S01]  /*03d0*/  LDC.64 R20, c[0x0][0x390] ;  /* 0x0000e400ff147b82 */ /* 0x000e620000000a00 */
[----:B------:R-:W-:Y:S01]  /*03e0*/  IMAD R38, R19, 0x20, R38 ;  /* 0x0000002013267824 */ /* 0x000fe200078e0226 */
[----:B------:R-:W-:Y:S01]  /*03f0*/  LOP3.LUT R19, R40, 0x3, RZ, 0xc0, !PT ;  /* 0x0000000328137812 */ /* 0x000fe200078ec0ff */
[----:B------:R-:W-:-:S02]  /*0400*/  IMAD.U32 R33, R25, 0x2, R2 ;  /* 0x0000000219217824 */ /* 0x000fc400078e0002 */
[----:B------:R-:W-:Y:S02]  /*0410*/  IMAD.SHL.U32 R22, R26, 0x2, RZ ;  /* 0x000000021a167824 */ /* 0x000fe400078e00ff */
[----:B--2---:R-:W-:Y:S02]  /*0420*/  IMAD R2, R3, 0x40, R40 ;  /* 0x0000004003027824 */ /* 0x004fe400078e0228 */
[----:B------:R-:W-:-:S03]  /*0430*/  IMAD.WIDE.U32 R22, R19, 0x10, R22 ;  /* 0x0000001013167825 */ /* 0x000fc600078e0016 */
[----:B------:R-:W-:Y:S01]  /*0440*/  SHF.R.S32.HI R19, RZ, 0x1f, R2 ;  /* 0x0000001fff137819 */ /* 0x000fe20000011402 */
[----:B---3--:R-:W-:Y:S01]  /*0450*/  IMAD.WIDE.U32 R30, R2, UR4, R30 ;  /* 0x00000004021e7c25 */ /* 0x008fe2000f8e001e */
[----:B0-----:R-:W-:Y:S01]  /*0460*/  IADD3 R28, P0, PT, R22, UR8, RZ ;  /* 0x00000008161c7c10 */ /* 0x001fe2000ff1e0ff */
[----:B------:R-:W0:Y:S02]  /*0470*/  LDCU UR8, c[0x0][0x3ac] ;  /* 0x00007580ff0877ac */ /* 0x000e240008000800 */
[----:B------:R-:W-:Y:S02]  /*0480*/  IMAD R29, R19, UR4, RZ ;  /* 0x00000004131d7c24 */ /* 0x000fe4000f8e02ff */
[----:B------:R-:W-:Y:S01]  /*0490*/  VIADD R3, R43, 0x1000 ;  /* 0x000010002b037836 */ /* 0x000fe20000000000 */
[----:B------:R-:W-:Y:S01]  /*04a0*/  UMOV UR4, URZ ;  /* 0x000000ff00047c82 */ /* 0x000fe20008000000 */
[----:B------:R-:W-:Y:S02]  /*04b0*/  IMAD R19, R19, UR5, RZ ;  /* 0x0000000513137c24 */ /* 0x000fe4000f8e02ff */
[----:B------:R-:W-:-:S02]  /*04c0*/  VIADD R43, R43, 0x1420 ;  /* 0x000014202b2b7836 */ /* 0x000fc40000000000 */
[----:B-1----:R-:W-:-:S04]  /*04d0*/  IMAD.WIDE.U32 R20, R2, UR5, R20 ;  /* 0x0000000502147c25 */ /* 0x002fc8000f8e0014 */
[----:B------:R-:W-:Y:S02]  /*04e0*/  IMAD.IADD R29, R31, 0x1, R29 ;  /* 0x000000011f1d7824 */ /* 0x000fe400078e021d */
[C---:B------:R-:W-:Y:S01]  /*04f0*/  IMAD.U32 R34, R38.reuse, 0x2, R3 ;  /* 0x0000000226227824 */ /* 0x040fe200078e0003 */
[----:B------:R-:W-:Y:S01]  /*0500*/  IADD3.X R3, PT, PT, R23, UR9, RZ, P0, !PT ;  /* 0x0000000917037c10 */ /* 0x000fe200087fe4ff */
[C---:B------:R-:W-:Y:S02]  /*0510*/  IMAD.U32 R35, R38.reuse, 0x2, R35 ;  /* 0x0000000226237824 */ /* 0x040fe400078e0023 */
[----:B------:R-:W-:Y:S02]  /*0520*/  IMAD.U32 R37, R38, 0x2, R37 ;  /* 0x0000000226257824 */ /* 0x000fe400078e0025 */
[----:B------:R-:W-:Y:S02]  /*0530*/  IMAD.IADD R31, R21, 0x1, R19 ;  /* 0x00000001151f7824 */ /* 0x000fe400078e0213 */
[----:B------:R-:W-:-:S02]  /*0540*/  IMAD.U32 R36, R25, 0x2, R36 ;  /* 0x0000000219247824 */ /* 0x000fc400078e0024 */
[----:B------:R-:W-:Y:S02]  /*0550*/  IMAD.U32 R38, R38, 0x2, R43 ;  /* 0x0000000226267824 */ /* 0x000fe400078e002b */
[----:B------:R-:W-:Y:S02]  /*0560*/  IMAD.MOV.U32 R32, RZ, RZ, R20 ;  /* 0x000000ffff207224 */ /* 0x000fe400078e0014 */
[----:B0---4-:R-:W-:-:S07]  /*0570*/  IMAD.MOV.U32 R19, RZ, RZ, RZ ;  /* 0x000000ffff137224 */ /* 0x011fce00078e00ff */
.L_x_13:
[----:B------:R-:W-:Y:S02]  /*0580*/  ISETP.GE.AND P0, PT, R39, UR11, PT ;  /* 0x0000000b27007c0c */ /* 0x000fe4000bf06270 */
[----:B------:R-:W-:Y:S02]  /*0590*/  CS2R R20, SRZ ;  /* 0x0000000000147805 */ /* 0x000fe4000001ff00 */
[----:B------:R-:W-:Y:S02]  /*05a0*/  CS2R R22, SRZ ;  /* 0x0000000000167805 */ /* 0x000fe4000001ff00 */
[----:B------:R-:W-:-:S13]  /*05b0*/  ISETP.LT.AND P0, PT, R0, UR10, !P0 ;  /* 0x0000000a00007c0c */ /* 0x000fda000c701270 */
[----:B------:R-:W-:Y:S02]  /*05c0*/  @P0 IMAD.MOV.U32 R24, RZ, RZ, R28 ;  /* 0x000000ffff180224 */ /* 0x000fe400078e001c */
[----:B------:R-:W-:-:S05]  /*05d0*/  @P0 IMAD.MOV.U32 R25, RZ, RZ, R3 ;  /* 0x000000ffff190224 */ /* 0x000fca00078e0003 */
[----:B------:R-:W2:Y:S01]  /*05e0*/  @P0 LDG.E.128.CONSTANT R20, desc[UR6][R24.64] ;  /* 0x0000000618140981 */ /* 0x000ea2000c1e9d00 */
[----:B------:R-:W-:Y:S01]  /*05f0*/  MOV R43, 0x400 ;  /* 0x00000400002b7802 */ /* 0x000fe20000000f00 */
[----:B------:R-:W-:Y:S01]  /*0600*/  BSSY.RECONVERGENT B0, `(.L_x_10) ;  /* 0x00000be000007945 */ /* 0x000fe20003800200 */
[----:B------:R-:W-:Y:S01]  /*0610*/  ISETP.GT.U32.AND P0, PT, R40, 0x3f, PT ;  /* 0x0000003f2800780c */ /* 0x000fe20003f04070 */
[----:B------:R-:W0:Y:S02]  /*0620*/  S2R R26, SR_CgaCtaId ;  /* 0x00000000001a7919 */ /* 0x000e240000008800 */
[----:B0-----:R-:W-:-:S05]  /*0630*/  LEA R43, R26, R43, 0x18 ;  /* 0x0000002b1a2b7211 */ /* 0x001fca00078ec0ff */
[----:B------:R-:W-:-:S05]  /*0640*/  IMAD R26, R40, 0x10, R43 ;  /* 0x00000010281a7824 */ /* 0x000fca00078e022b */
[----:B--2---:R0:W-:Y:S01]  /*0650*/  STS.128 [R26], R20 ;  /* 0x000000141a007388 */ /* 0x0041e20000000c00 */
        /* <DEDUP_REMOVED lines=21> */
[----:B------:R-:W-:Y:S01]  /*07b0*/  LOP3.LUT R20, R20, 0x7777, RZ, 0xc0, !PT ;  /* 0x0000777714147812 */ /* 0x000fe200078ec0ff */
[----:B------:R-:W-:Y:S01]  /*07c0*/  IMAD.MOV.U32 R26, RZ, RZ, R32 ;  /* 0x000000ffff1a7224 */ /* 0x000fe200078e0020 */
[----:B------:R-:W-:Y:S02]  /*07d0*/  SHF.R.U32.HI R24, RZ, 0x10, R24 ;  /* 0x00000010ff187819 */ /* 0x000fe40000011618 */
[-C--:B------:R-:W-:Y:S02]  /*07e0*/  PRMT R25, R25, R20.reuse, 0xc080604 ;  /* 0x0c08060419197416 */ /* 0x080fe40000000014 */
[----:B------:R-:W-:Y:S01]  /*07f0*/  PRMT R20, R27, R20, 0xf4f8fafc ;  /* 0xf4f8fafc1b147416 */ /* 0x000fe20000000014 */
[----:B------:R-:W-:-:S03]  /*0800*/  IMAD.MOV.U32 R27, RZ, RZ, R31 ;  /* 0x000000ffff1b7224 */ /* 0x000fc600078e001f */
[----:B------:R-:W-:Y:S02]  /*0810*/  PRMT R25, R25, R24, R20 ;  /* 0x0000001819197216 */ /* 0x000fe40000000014 */
[----:B------:R0:W2:Y:S02]  /*0820*/  LDG.E.U8.CONSTANT R20, desc[UR6][R26.64] ;  /* 0x000000061a147981 */ /* 0x0000a4000c1e9100 */
[C-C-:B------:R-:W-:Y:S02]  /*0830*/  PRMT R45, R42.reuse, 0x6420, R25.reuse ;  /* 0x000064202a2d7816 */ /* 0x140fe40000000019 */
[----:B------:R-:W-:Y:S02]  /*0840*/  PRMT R42, R42, 0x7531, R25 ;  /* 0x000075312a2a7816 */ /* 0x000fe40000000019 */
[----:B------:R-:W1:Y:S08]  /*0850*/  I2F.S8 R25, R45 ;  /* 0x0000002d00197306 */ /* 0x000e700000001400 */
[----:B0-----:R-:W0:Y:S08]  /*0860*/  I2F.S8 R27, R42 ;  /* 0x0000002a001b7306 */ /* 0x001e300000001400 */
[----:B------:R-:W3:Y:S01]  /*0870*/  I2F.S8 R26, R42.B2 ;  /* 0x2000002a001a7306 */ /* 0x000ee20000001400 */
[----:B--2---:R-:W-:-:S05]  /*0880*/  IMAD.SHL.U32 R20, R20, 0x800000, RZ ;  /* 0x0080000014147824 */ /* 0x004fca00078e00ff */
[----:B------:R-:W-:-:S05]  /*0890*/  LOP3.LUT R20, R20, 0x7f800000, RZ, 0xc0, !PT ;  /* 0x7f80000014147812 */ /* 0x000fca00078ec0ff */
[----:B------:R-:W-:-:S04]  /*08a0*/  FMUL R44, R20, 0.5 ;  /* 0x3f000000142c7820 */ /* 0x000fc80000400000 */
[C---:B-1----:R-:W-:Y:S01]  /*08b0*/  FMUL R24, R44.reuse, R25 ;  /* 0x000000192c187220 */ /* 0x042fe20000400000 */
[C---:B0-----:R-:W-:Y:S01]  /*08c0*/  FMUL R25, R44.reuse, R27 ;  /* 0x0000001b2c197220 */ /* 0x041fe20000400000 */
[----:B---3--:R-:W-:Y:S01]  /*08d0*/  FMUL R26, R44, R26 ;  /* 0x0000001a2c1a7220 */ /* 0x008fe20000400000 */
[----:B------:R-:W0:Y:S03]  /*08e0*/  I2F.S8 R27, R42.B1 ;  /* 0x1000002a001b7306 */ /* 0x000e260000001400 */
[----:B------:R-:W-:-:S05]  /*08f0*/  F2FP.F16.F32.PACK_AB R24, R25, R24 ;  /* 0x000000181918723e */ /* 0x000fca00000000ff */
[----:B------:R-:W1:Y:S01]  /*0900*/  I2F.S8 R25, R45.B1 ;  /* 0x1000002d00197306 */ /* 0x000e620000001400 */
[----:B0-----:R-:W-:-:S07]  /*0910*/  FMUL R20, R44, R27 ;  /* 0x0000001b2c147220 */ /* 0x001fce0000400000 */
[----:B------:R-:W0:Y:S01]  /*0920*/  I2F.S8 R27, R45.B3 ;  /* 0x3000002d001b7306 */ /* 0x000e220000001400 */
[----:B-1----:R-:W-:-:S05]  /*0930*/  FMUL R25, R44, R25 ;  /* 0x000000192c197220 */ /* 0x002fca0000400000 */
[----:B------:R-:W-:Y:S02]  /*0940*/  F2FP.F16.F32.PACK_AB R25, R20, R25 ;  /* 0x000000191419723e */ /* 0x000fe400000000ff */
[----:B------:R-:W1:Y:S01]  /*0950*/  I2F.S8 R20, R45.B2 ;  /* 0x2000002d00147306 */ /* 0x000e620000001400 */
[----:B0-----:R-:W-:-:S07]  /*0960*/  FMUL R27, R44, R27 ;  /* 0x0000001b2c1b7220 */ /* 0x001fce0000400000 */
[----:B------:R0:W2:Y:S01]  /*0970*/  I2F.S8 R45, R42.B3 ;  /* 0x3000002a002d7306 */ /* 0x0000a20000001400 */
[----:B-1----:R-:W-:Y:S01]  /*0980*/  FMUL R20, R44, R20 ;  /* 0x000000142c147220 */ /* 0x002fe20000400000 */
[----:B0-----:R-:W-:-:S04]  /*0990*/  IMAD R42, R40, 0x40, R43 ;  /* 0x00000040282a7824 */ /* 0x001fc800078e022b */
[----:B------:R-:W-:Y:S01]  /*09a0*/  F2FP.F16.F32.PACK_AB R26, R26, R20 ;  /* 0x000000141a1a723e */ /* 0x000fe200000000ff */
[----:B------:R-:W-:Y:S02]  /*09b0*/  IMAD.U32 R20, RZ, RZ, UR5 ;  /* 0x00000005ff147e24 */ /* 0x000fe4000f8e00ff */
[----:B--2---:R-:W-:-:S05]  /*09c0*/  FMUL R45, R44, R45 ;  /* 0x0000002d2c2d7220 */ /* 0x004fca0000400000 */
[----:B------:R-:W-:Y:S02]  /*09d0*/  F2FP.F16.F32.PACK_AB R27, R45, R27 ;  /* 0x0000001b2d1b723e */ /* 0x000fe400000000ff */
[----:B------:R-:W-:-:S03]  /*09e0*/  LOP3.LUT R45, R21, 0x7777, RZ, 0xc0, !PT ;  /* 0x00007777152d7812 */ /* 0x000fc600078ec0ff */
[----:B------:R0:W-:Y:S01]  /*09f0*/  STS.128 [R42+0x1000], R24 ;  /* 0x001000182a007388 */ /* 0x0001e20000000c00 */
[----:B------:R-:W-:Y:S01]  /*0a00*/  PRMT R20, R20, R45, 0xc080604 ;  /* 0x0c08060414147416 */ /* 0x000fe2000000002d */
[----:B0-----:R-:W-:Y:S02]  /*0a10*/  IMAD.U32 R24, RZ, RZ, UR9 ;  /* 0x00000009ff187e24 */ /* 0x001fe4000f8e00ff */
[----:B------:R-:W-:-:S03]  /*0a20*/  IMAD.U32 R26, RZ, RZ, UR9 ;  /* 0x00000009ff1a7e24 */ /* 0x000fc6000f8e00ff */
[----:B------:R-:W-:Y:S02]  /*0a30*/  PRMT R25, R24, R45, 0xf4f8fafc ;  /* 0xf4f8fafc18197416 */ /* 0x000fe4000000002d */
[--C-:B------:R-:W-:Y:S02]  /*0a40*/  SHF.R.U32.HI R45, RZ, 0x1, R21.reuse ;  /* 0x00000001ff2d7819 */ /* 0x100fe40000011615 */
[----:B------:R-:W-:Y:S02]  /*0a50*/  SHF.R.U32.HI R21, RZ, 0x10, R21 ;  /* 0x00000010ff157819 */ /* 0x000fe40000011615 */
[----:B------:R-:W-:Y:S02]  /*0a60*/  LOP3.LUT R45, R45, 0x44444444, RZ, 0xc0, !PT ;  /* 0x444444442d2d7812 */ /* 0x000fe400078ec0ff */
[----:B------:R-:W-:Y:S02]  /*0a70*/  LOP3.LUT R21, R21, 0x7777, RZ, 0xc0, !PT ;  /* 0x0000777715157812 */ /* 0x000fe400078ec0ff */
[----:B------:R-:W-:-:S04]  /*0a80*/  LOP3.LUT R45, R45, 0x32103210, RZ, 0xfc, !PT ;  /* 0x321032102d2d7812 */ /* 0x000fc800078efcff */
[----:B------:R-:W-:Y:S02]  /*0a90*/  LOP3.LUT R24, R45, 0x7654, RZ, 0xc0, !PT ;  /* 0x000076542d187812 */ /* 0x000fe400078ec0ff */
[----:B------:R-:W-:Y:S02]  /*0aa0*/  SHF.R.U32.HI R45, RZ, 0x10, R45 ;  /* 0x00000010ff2d7819 */ /* 0x000fe4000001162d */
[----:B------:R-:W-:Y:S01]  /*0ab0*/  PRMT R20, R20, R24, R25 ;  /* 0x0000001814147216 */ /* 0x000fe20000000019 */
[----:B------:R-:W-:-:S05]  /*0ac0*/  IMAD.U32 R24, RZ, RZ, UR5 ;  /* 0x00000005ff187e24 */ /* 0x000fca000f8e00ff */
        /* <DEDUP_REMOVED lines=11> */
[----:B------:R-:W-:Y:S01]  /*0b80*/  F2FP.F16.F32.PACK_AB R24, R24, R21 ;  /* 0x000000151818723e */ /* 0x000fe200000000ff */
[----:B0-----:R-:W-:-:S06]  /*0b90*/  FMUL R27, R44, R27 ;  /* 0x0000001b2c1b7220 */ /* 0x001fcc0000400000 */
[----:B------:R-:W0:Y:S01]  /*0ba0*/  I2F.S8 R21, R45.B1 ;  /* 0x1000002d00157306 */ /* 0x000e220000001400 */
[C---:B-1----:R-:W-:Y:S01]  /*0bb0*/  FMUL R26, R44.reuse, R25 ;  /* 0x000000192c1a7220 */ /* 0x042fe20000400000 */
[----:B0-----:R-:W-:-:S05]  /*0bc0*/  FMUL R21, R44, R21 ;  /* 0x000000152c157220 */ /* 0x001fca0000400000 */
[----:B------:R-:W-:Y:S02]  /*0bd0*/  F2FP.F16.F32.PACK_AB R25, R26, R21 ;  /* 0x000000151a19723e */ /* 0x000fe400000000ff */
[----:B------:R-:W0:Y:S08]  /*0be0*/  I2F.S8 R21, R45.B2 ;  /* 0x2000002d00157306 */ /* 0x000e300000001400 */
[----:B------:R-:W1:Y:S01]  /*0bf0*/  I2F.S8 R45, R20.B3 ;  /* 0x30000014002d7306 */ /* 0x000e620000001400 */
[----:B0-----:R-:W-:-:S07]  /*0c00*/  FMUL R21, R44, R21 ;  /* 0x000000152c157220 */ /* 0x001fce0000400000 */
[----:B------:R-:W0:Y:S01]  /*0c10*/  I2F.S8 R20, R20.B2 ;  /* 0x2000001400147306 */ /* 0x000e220000001400 */
[----:B-1----:R-:W-:-:S05]  /*0c20*/  FMUL R45, R44, R45 ;  /* 0x0000002d2c2d7220 */ /* 0x002fca0000400000 */
[----:B------:R-:W-:Y:S01]  /*0c30*/  F2FP.F16.F32.PACK_AB R27, R45, R27 ;  /* 0x0000001b2d1b723e */ /* 0x000fe200000000ff */
[----:B------:R-:W-:Y:S02]  /*0c40*/  IMAD.U32 R45, RZ, RZ, UR5 ;  /* 0x00000005ff2d7e24 */ /* 0x000fe4000f8e00ff */
[----:B0-----:R-:W-:Y:S01]  /*0c50*/  FMUL R26, R44, R20 ;  /* 0x000000142c1a7220 */ /* 0x001fe20000400000 */
[----:B------:R-:W-:-:S04]  /*0c60*/  LOP3.LUT R20, R22, 0x7777, RZ, 0xc0, !PT ;  /* 0x0000777716147812 */ /* 0x000fc800078ec0ff */
[----:B------:R-:W-:Y:S02]  /*0c70*/  F2FP.F16.F32.PACK_AB R26, R26, R21 ;  /* 0x000000151a1a723e */ /* 0x000fe400000000ff */
[--C-:B------:R-:W-:Y:S02]  /*0c80*/  SHF.R.U32.HI R21, RZ, 0x1, R22.reuse ;  /* 0x00000001ff157819 */ /* 0x100fe40000011616 */
[----:B------:R-:W-:Y:S01]  /*0c90*/  SHF.R.U32.HI R22, RZ, 0x10, R22 ;  /* 0x00000010ff167819 */ /* 0x000fe20000011616 */
[----:B------:R0:W-:Y:S01]  /*0ca0*/  STS.128 [R42+0x1010], R24 ;  /* 0x001010182a007388 */ /* 0x0001e20000000c00 */
[----:B------:R-:W-:Y:S02]  /*0cb0*/  LOP3.LUT R21, R21, 0x44444444, RZ, 0xc0, !PT ;  /* 0x4444444415157812 */ /* 0x000fe400078ec0ff */
[----:B------:R-:W-:Y:S02]  /*0cc0*/  PRMT R45, R45, R20, 0xc080604 ;  /* 0x0c0806042d2d7416 */ /* 0x000fe40000000014 */
[----:B------:R-:W-:-:S02]  /*0cd0*/  LOP3.LUT R21, R21, 0x32103210, RZ, 0xfc, !PT ;  /* 0x3210321015157812 */ /* 0x000fc400078efcff */
[----:B------:R-:W-:Y:S01]  /*0ce0*/  LOP3.LUT R22, R22, 0x7777, RZ, 0xc0, !PT ;  /* 0x0000777716167812 */ /* 0x000fe200078ec0ff */
[----:B0-----:R-:W-:Y:S01]  /*0cf0*/  IMAD.U32 R25, RZ, RZ, UR9 ;  /* 0x00000009ff197e24 */ /* 0x001fe2000f8e00ff */
[----:B------:R-:W-:Y:S01]  /*0d00*/  LOP3.LUT R24, R21, 0x7654, RZ, 0xc0, !PT ;  /* 0x0000765415187812 */ /* 0x000fe200078ec0ff */
[----:B------:R-:W-:Y:S01]  /*0d10*/  IMAD.U32 R27, RZ, RZ, UR9 ;  /* 0x00000009ff1b7e24 */ /* 0x000fe2000f8e00ff */
[----:B------:R-:W-:Y:S02]  /*0d20*/  SHF.R.U32.HI R21, RZ, 0x10, R21 ;  /* 0x00000010ff157819 */ /* 0x000fe40000011615 */
[----:B------:R-:W-:Y:S01]  /*0d30*/  PRMT R20, R25, R20, 0xf4f8fafc ;  /* 0xf4f8fafc19147416 */ /* 0x000fe20000000014 */
[----:B------:R-:W-:-:S03]  /*0d40*/  IMAD.U32 R25, RZ, RZ, UR5 ;  /* 0x00000005ff197e24 */ /* 0x000fc6000f8e00ff */
[----:B------:R-:W-:Y:S02]  /*0d50*/  PRMT R20, R45, R24, R20 ;  /* 0x000000182d147216 */ /* 0x000fe40000000014 */
        /* <DEDUP_REMOVED lines=14> */
[----:B-1----:R-:W-:-:S07]  /*0e40*/  FMUL R25, R44, R27 ;  /* 0x0000001b2c197220 */ /* 0x002fce0000400000 */
[----:B------:R-:W1:Y:S01]  /*0e50*/  I2F.S8 R45, R20.B2 ;  /* 0x20000014002d7306 */ /* 0x000e620000001400 */
[----:B------:R-:W-:Y:S01]  /*0e60*/  F2FP.F16.F32.PACK_AB R25, R22, R25 ;  /* 0x000000191619723e */ /* 0x000fe200000000ff */
[----:B0-----:R-:W-:-:S06]  /*0e70*/  FMUL R26, R44, R26 ;  /* 0x0000001a2c1a7220 */ /* 0x001fcc0000400000 */
[----:B------:R0:W2:Y:S01]  /*0e80*/  I2F.S8 R22, R21.B3 ;  /* 0x3000001500167306 */ /* 0x0000a20000001400 */
[----:B-1----:R-:W-:-:S07]  /*0e90*/  FMUL R45, R44, R45 ;  /* 0x0000002d2c2d7220 */ /* 0x002fce0000400000 */
[----:B------:R-:W1:Y:S01]  /*0ea0*/  I2F.S8 R27, R20.B3 ;  /* 0x30000014001b7306 */ /* 0x000e620000001400 */
[----:B0-----:R-:W-:Y:S02]  /*0eb0*/  LOP3.LUT R21, R23, 0x7777, RZ, 0xc0, !PT ;  /* 0x0000777717157812 */ /* 0x001fe400078ec0ff */
[----:B------:R-:W-:Y:S01]  /*0ec0*/  F2FP.F16.F32.PACK_AB R26, R45, R26 ;  /* 0x0000001a2d1a723e */ /* 0x000fe200000000ff */
[----:B------:R-:W-:Y:S02]  /*0ed0*/  IMAD.U32 R45, RZ, RZ, UR5 ;  /* 0x00000005ff2d7e24 */ /* 0x000fe4000f8e00ff */
[C---:B--2---:R-:W-:Y:S01]  /*0ee0*/  FMUL R22, R44.reuse, R22 ;  /* 0x000000162c167220 */ /* 0x044fe20000400000 */
[----:B-1----:R-:W-:-:S05]  /*0ef0*/  FMUL R27, R44, R27 ;  /* 0x0000001b2c1b7220 */ /* 0x002fca0000400000 */
[----:B------:R-:W-:Y:S02]  /*0f00*/  F2FP.F16.F32.PACK_AB R27, R27, R22 ;  /* 0x000000161b1b723e */ /* 0x000fe400000000ff */
[--C-:B------:R-:W-:Y:S02]  /*0f10*/  SHF.R.U32.HI R22, RZ, 0x1, R23.reuse ;  /* 0x00000001ff167819 */ /* 0x100fe40000011617 */
[----:B------:R-:W-:Y:S01]  /*0f20*/  SHF.R.U32.HI R23, RZ, 0x10, R23 ;  /* 0x00000010ff177819 */ /* 0x000fe20000011617 */
[----:B------:R0:W-:Y:S01]  /*0f30*/  STS.128 [R42+0x1020], R24 ;  /* 0x001020182a007388 */ /* 0x0001e20000000c00 */
[----:B------:R-:W-:Y:S02]  /*0f40*/  LOP3.LUT R22, R22, 0x44444444, RZ, 0xc0, !PT ;  /* 0x4444444416167812 */ /* 0x000fe400078ec0ff */
[----:B------:R-:W-:Y:S02]  /*0f50*/  LOP3.LUT R23, R23, 0x7777, RZ, 0xc0, !PT ;  /* 0x0000777717177812 */ /* 0x000fe400078ec0ff */
[----:B------:R-:W-:-:S02]  /*0f60*/  LOP3.LUT R20, R22, 0x32103210, RZ, 0xfc, !PT ;  /* 0x3210321016147812 */ /* 0x000fc400078efcff */
[----:B------:R-:W-:Y:S02]  /*0f70*/  PRMT R22, R45, R21, 0xc080604 ;  /* 0x0c0806042d167416 */ /* 0x000fe40000000015 */
[----:B------:R-:W-:Y:S02]  /*0f80*/  LOP3.LUT R45, R20, 0x7654, RZ, 0xc0, !PT ;  /* 0x00007654142d7812 */ /* 0x000fe400078ec0ff */
[----:B------:R-:W-:Y:S01]  /*0f90*/  SHF.R.U32.HI R20, RZ, 0x10, R20 ;  /* 0x00000010ff147819 */ /* 0x000fe20000011614 */
[----:B0-----:R-:W-:-:S05]  /*0fa0*/  IMAD.U32 R24, RZ, RZ, UR9 ;  /* 0x00000009ff187e24 */ /* 0x001fca000f8e00ff */
[----:B------:R-:W-:-:S04]  /*0fb0*/  PRMT R21, R24, R21, 0xf4f8fafc ;  /* 0xf4f8fafc18157416 */ /* 0x000fc80000000015 */
        /* <DEDUP_REMOVED lines=12> */
[----:B------:R-:W-:Y:S01]  /*1080*/  I2F.S8 R21, R22.B2 ;  /* 0x2000001600157306 */ /* 0x000fe20000001400 */
[----:B------:R-:W-:Y:S01]  /*1090*/  F2FP.F16.F32.PACK_AB R20, R45, R20 ;  /* 0x000000142d14723e */ /* 0x000fe200000000ff */
[----:B0-----:R-:W-:-:S06]  /*10a0*/  FMUL R27, R44, R27 ;  /* 0x0000001b2c1b7220 */ /* 0x001fcc0000400000 */
[----:B------:R-:W0:Y:S08]  /*10b0*/  I2F.S8 R45, R24.B2 ;  /* 0x20000018002d7306 */ /* 0x000e300000001400 */
[----:B------:R0:W1:Y:S08]  /*10c0*/  I2F.S8 R23, R22.B3 ;  /* 0x3000001600177306 */ /* 0x0000700000001400 */
[----:B------:R-:W2:Y:S01]  /*10d0*/  I2F.S8 R26, R24.B1 ;  /* 0x10000018001a7306 */ /* 0x000ea20000001400 */
[C---:B0-----:R-:W-:Y:S01]  /*10e0*/  FMUL R22, R44.reuse, R45 ;  /* 0x0000002d2c167220 */ /* 0x041fe20000400000 */
[C---:B------:R-:W-:Y:S01]  /*10f0*/  FMUL R45, R44.reuse, R21 ;  /* 0x000000152c2d7220 */ /* 0x040fe20000400000 */
[----:B-1----:R-:W-:-:S05]  /*1100*/  FMUL R23, R44, R23 ;  /* 0x000000172c177220 */ /* 0x002fca0000400000 */
[----:B------:R-:W0:Y:S01]  /*1110*/  I2F.S8 R25, R24.B3 ;  /* 0x3000001800197306 */ /* 0x000e220000001400 */
[----:B------:R-:W-:Y:S01]  /*1120*/  F2FP.F16.F32.PACK_AB R22, R22, R45 ;  /* 0x0000002d1616723e */ /* 0x000fe200000000ff */
[----:B--2---:R-:W-:-:S05]  /*1130*/  FMUL R26, R44, R26 ;  /* 0x0000001a2c1a7220 */ /* 0x004fca0000400000 */
[----:B------:R-:W-:Y:S01]  /*1140*/  F2FP.F16.F32.PACK_AB R21, R26, R27 ;  /* 0x0000001b1a15723e */ /* 0x000fe200000000ff */
[----:B0-----:R-:W-:-:S05]  /*1150*/  FMUL R44, R44, R25 ;  /* 0x000000192c2c7220 */ /* 0x001fca0000400000 */
[----:B------:R-:W-:-:S05]  /*1160*/  F2FP.F16.F32.PACK_AB R23, R44, R23 ;  /* 0x000000172c17723e */ /* 0x000fca00000000ff */
[----:B------:R1:W-:Y:S01]  /*1170*/  STS.128 [R42+0x1030], R20 ;  /* 0x001030142a007388 */ /* 0x0003e20000000c00 */
[----:B------:R-:W-:Y:S05]  /*1180*/  BRA `(.L_x_11) ;  /* 0x0000000000147947 */ /* 0x000fea0003800000 */
.L_x_12:
[----:B0-----:R-:W-:-:S05]  /*1190*/  IMAD R20, R40, 0x40, R43 ;  /* 0x0000004028147824 */ /* 0x001fca00078e022b */
[----:B------:R2:W-:Y:S04]  /*11a0*/  STS.128 [R20+0x1000], RZ ;  /* 0x001000ff14007388 */ /* 0x0005e80000000c00 */
[----:B------:R2:W-:Y:S04]  /*11b0*/  STS.128 [R20+0x1010], RZ ;  /* 0x001010ff14007388 */ /* 0x0005e80000000c00 */
[----:B------:R2:W-:Y:S04]  /*11c0*/  STS.128 [R20+0x1020], RZ ;  /* 0x001020ff14007388 */ /* 0x0005e80000000c00 */
[----:B------:R2:W-:Y:S02]  /*11d0*/  STS.128 [R20+0x1030], RZ ;  /* 0x001030ff14007388 */ /* 0x0005e40000000c00 */
.L_x_11:
[----:B------:R-:W-:Y:S05]  /*11e0*/  BSYNC.RECONVERGENT B0 ;  /* 0x0000000000007941 */ /* 0x000fea0003800200 */
.L_x_10:
[----:B------:R-:W-:Y:S01]  /*11f0*/  BAR.SYNC.DEFER_BLOCKING 0x0 ;  /* 0x0000000000007b1d */ /* 0x000fe20000010000 */
[----:B------:R-:W-:Y:S01]  /*1200*/  UIADD3 UR4, UPT, UPT, UR4, 0x20, URZ ;  /* 0x0000002004047890 */ /* 0x000fe2000fffe0ff */
[----:B------:R-:W-:Y:S01]  /*1210*/  IADD3 R28, P0, PT, R28, 0x40, RZ ;  /* 0x000000401c1c7810 */ /* 0x000fe20007f1e0ff */
[----:B------:R-:W-:Y:S01]  /*1220*/  VIADD R39, R39, 0x20 ;  /* 0x0000002027277836 */ /* 0x000fe20000000000 */
[----:B------:R-:W-:Y:S01]  /*1230*/  IADD3 R30, P1, PT, R30, 0x10, RZ ;  /* 0x000000101e1e7810 */ /* 0x000fe20007f3e0ff */
[----:B------:R-:W-:Y:S01]  /*1240*/  UISETP.GE.AND UP0, UPT, UR4, UR11, UPT ;  /* 0x0000000b0400728c */ /* 0x000fe2000bf06270 */
[----:B------:R-:W-:Y:S01]  /*1250*/  IADD3 R32, P2, PT, R32, 0x1, RZ ;  /* 0x0000000120207810 */ /* 0x000fe20007f5e0ff */
[----:B------:R-:W-:Y:S02]  /*1260*/  IMAD.X R3, RZ, RZ, R3, P0 ;  /* 0x000000ffff037224 */ /* 0x000fe400000e0603 */
[----:B------:R-:W-:Y:S02]  /*1270*/  IMAD.X R29, RZ, RZ, R29, P1 ;  /* 0x000000ffff1d7224 */ /* 0x000fe400008e061d */
[----:B------:R-:W-:Y:S01]  /*1280*/  IMAD.X R31, RZ, RZ, R31, P2 ;  /* 0x000000ffff1f7224 */ /* 0x000fe200010e061f */
[----:B012---:R-:W-:Y:S04]  /*1290*/  LDSM.16.M88.4 R20, [R33] ;  /* 0x000000002114783b */ /* 0x007fe80000000200 */
[----:B------:R-:W0:Y:S02]  /*12a0*/  LDSM.16.M88.4 R24, [R34] ;  /* 0x000000002218783b */ /* 0x000e240000000200 */
[C---:B0-----:R-:W-:Y:S08]  /*12b0*/  HMMA.16816.F32 R12, R20.reuse, R24, R12 ;  /* 0x00000018140c723c */ /* 0x041ff0000000180c */
[C---:B------:R-:W-:Y:S01]  /*12c0*/  HMMA.16816.F32 R8, R20.reuse, R26, R8 ;  /* 0x0000001a1408723c */ /* 0x040fe20000001808 */
[----:B------:R-:W0:Y:S07]  /*12d0*/  LDSM.16.M88.4 R24, [R35] ;  /* 0x000000002318783b */ /* 0x000e2e0000000200 */
[C---:B0-----:R-:W-:Y:S08]  /*12e0*/  HMMA.16816.F32 R4, R20.reuse, R24, R4 ;  /* 0x000000181404723c */ /* 0x041ff00000001804 */
[----:B------:R-:W-:Y:S01]  /*12f0*/  HMMA.16816.F32 R16, R20, R26, R16 ;  /* 0x0000001a1410723c */ /* 0x000fe20000001810 */
[----:B------:R-:W-:Y:S04]  /*1300*/  LDSM.16.M88.4 R20, [R36] ;  /* 0x000000002414783b */ /* 0x000fe80000000200 */
[----:B------:R-:W0:Y:S03]  /*1310*/  LDSM.16.M88.4 R24, [R37] ;  /* 0x000000002518783b */ /* 0x000e260000000200 */
[C---:B0-----:R-:W-:Y:S08]  /*1320*/  HMMA.16816.F32 R12, R20.reuse, R24, R12 ;  /* 0x00000018140c723c */ /* 0x041ff0000000180c */
[C---:B------:R-:W-:Y:S01]  /*1330*/  HMMA.16816.F32 R8, R20.reuse, R26, R8 ;  /* 0x0000001a1408723c */ /* 0x040fe20000001808 */
[----:B------:R-:W0:Y:S07]  /*1340*/  LDSM.16.M88.4 R24, [R38] ;  /* 0x000000002618783b */ /* 0x000e2e0000000200 */
[C---:B0-----:R-:W-:Y:S08]  /*1350*/  HMMA.16816.F32 R4, R20.reuse, R24, R4 ;  /* 0x000000181404723c */ /* 0x041ff00000001804 */
[----:B------:R-:W-:Y:S01]  /*1360*/  HMMA.16816.F32 R16, R20, R26, R16 ;  /* 0x0000001a1410723c */ /* 0x000fe20000001810 */
[----:B------:R-:W-:Y:S06]  /*1370*/  BAR.SYNC.DEFER_BLOCKING 0x0 ;  /* 0x0000000000007b1d */ /* 0x000fec0000010000 */
[----:B------:R-:W-:-:S13]  /*1380*/  BRA.U !UP0, `(.L_x_13) ;  /* 0xfffffff1087c7547 */ /* 0x000fda000b83ffff */
.L_x_9:
[----:B------:R-:W0:Y:S01]  /*1390*/  S2R R21, SR_LANEID ;  /* 0x0000000000157919 */ /* 0x000e220000000000 */
[----:B------:R-:W-:Y:S01]  /*13a0*/  IMAD.SHL.U32 R2, R40, 0x4, RZ ;  /* 0x0000000428027824 */ /* 0x000fe200078e00ff */
[----:B------:R-:W-:Y:S01]  /*13b0*/  SHF.R.U32.HI R3, RZ, 0x6, R40 ;  /* 0x00000006ff037819 */ /* 0x000fe20000011628 */
[----:B------:R-:W1:Y:S01]  /*13c0*/  LDCU.U8 UR4, c[0x0][0x3b4] ;  /* 0x00007680ff0477ac */ /* 0x000e620008000000 */
[----:B------:R-:W2:Y:S02]  /*13d0*/  S2R R23, SR_CTAID.X ;  /* 0x0000000000177919 */ /* 0x000ea40000002500 */
[----:B------:R-:W-:Y:S01]  /*13e0*/  LOP3.LUT R0, R2, 0x80, RZ, 0xc0, !PT ;  /* 0x0000008002007812 */ /* 0x000fe200078ec0ff */
[----:B------:R-:W3:Y:S01]  /*13f0*/  LDCU.64 UR8, c[0x0][0x398] ;  /* 0x00007300ff0877ac */ /* 0x000ee20008000a00 */
[----:B------:R-:W4:Y:S03]  /*1400*/  S2R R22, SR_CTAID.Y ;  /* 0x0000000000167919 */ /* 0x000f260000002600 */
[----:B------:R-:W-:-:S05]  /*1410*/  IMAD R0, R3, 0x1000, R0 ;  /* 0x0000100003007824 */ /* 0x000fca00078e0200 */
[----:B------:R-:W-:Y:S01]  /*1420*/  IADD3 R0, PT, PT, R0, R43, R41 ;  /* 0x0000002b00007210 */ /* 0x000fe20007ffe029 */
[----:B-1----:R-:W-:Y:S01]  /*1430*/  UPRMT UR4, UR4, 0x8880, URZ ;  /* 0x0000888004047896 */ /* 0x002fe200080000ff */
[----:B---3--:R-:W-:-:S05]  /*1440*/  ISETP.NE.U32.AND P0, PT, RZ, UR8, PT ;  /* 0x00000008ff007c0c */ /* 0x008fca000bf05070 */
[----:B------:R-:W-:Y:S02]  /*1450*/  ISETP.NE.AND P1, PT, RZ, UR4, PT ;  /* 0x00000004ff007c0c */ /* 0x000fe4000bf25270 */
[----:B------:R-:W-:Y:S02]  /*1460*/  ISETP.NE.AND.EX P0, PT, RZ, UR9, PT, P0 ;  /* 0x00000009ff007c0c */ /* 0x000fe4000bf05300 */
[----:B0-----:R-:W-:Y:S02]  /*1470*/  SHF.R.U32.HI R20, RZ, 0x2, R21 ;  /* 0x00000002ff147819 */ /* 0x001fe40000011615 */
[----:B------:R-:W-:-:S05]  /*1480*/  LOP3.LUT R21, R21, 0x3, RZ, 0xc0, !PT ;  /* 0x0000000315157812 */ /* 0x000fca00078ec0ff */
[----:B------:R-:W-:Y:S02]  /*1490*/  IMAD R21, R20, 0x20, R21 ;  /* 0x0000002014157824 */ /* 0x000fe400078e0215 */
[C---:B------:R-:W-:Y:S02]  /*14a0*/  VIADD R20, R0.reuse, 0x2000 ;  /* 0x0000200000147836 */ /* 0x040fe40000000000 */
[----:B------:R-:W-:Y:S02]  /*14b0*/  VIADD R0, R0, 0x2040 ;  /* 0x0000204000007836 */ /* 0x000fe40000000000 */
[C---:B------:R-:W-:Y:S02]  /*14c0*/  IMAD.U32 R20, R21.reuse, 0x8, R20 ;  /* 0x0000000815147824 */ /* 0x040fe400078e0014 */
[----:B------:R-:W-:Y:S02]  /*14d0*/  IMAD.U32 R21, R21, 0x8, R0 ;  /* 0x0000000815157824 */ /* 0x000fe400078e0000 */
[----:B------:R-:W0:Y:S01]  /*14e0*/  LDC R0, c[0x0][0x3ac] ;  /* 0x0000eb00ff007b82 */ /* 0x000e220000000800 */
[----:B------:R-:W-:Y:S04]  /*14f0*/  STS.64 [R20], R12 ;  /* 0x0000000c14007388 */ /* 0x000fe80000000a00 */
[----:B------:R-:W-:Y:S04]  /*1500*/  STS.64 [R20+0x800], R14 ;  /* 0x0008000e14007388 */ /* 0x000fe80000000a00 */
[----:B------:R-:W-:Y:S04]  /*1510*/  STS.64 [R20+0x20], R8 ;  /* 0x0000200814007388 */ /* 0x000fe80000000a00 */
[----:B------:R0:W-:Y:S04]  /*1520*/  STS.64 [R20+0x820], R10 ;  /* 0x0008200a14007388 */ /* 0x0001e80000000a00 */
[----:B------:R1:W-:Y:S04]  /*1530*/  STS.64 [R21], R4 ;  /* 0x0000000415007388 */ /* 0x0003e80000000a00 */
[----:B------:R1:W-:Y:S04]  /*1540*/  STS.64 [R21+0x800], R6 ;  /* 0x0008000615007388 */ /* 0x0003e80000000a00 */
[----:B------:R1:W-:Y:S01]  /*1550*/  STS.64 [R21+0x20], R16 ;  /* 0x0000201015007388 */ /* 0x0003e20000000a00 */
[----:B0-----:R-:W-:-:S03]  /*1560*/  SHF.R.S32.HI R10, RZ, 0x1f, R0 ;  /* 0x0000001fff0a7819 */ /* 0x001fc60000011400 */
[----:B------:R1:W-:Y:S01]  /*1570*/  STS.64 [R21+0x820], R18 ;  /* 0x0008201215007388 */ /* 0x0003e20000000a00 */
[----:B------:R-:W-:Y:S06]  /*1580*/  BAR.SYNC.DEFER_BLOCKING 0x0 ;  /* 0x0000000000007b1d */ /* 0x000fec0000010000 */
[----:B--2-4-:R-:W-:Y:S05]  /*1590*/  @P1 BRA P0, `(.L_x_14) ;  /* 0x0000000000841947 */ /* 0x014fea0000000000 */
[----:B-1----:R-:W-:Y:S01]  /*15a0*/  LOP3.LUT R6, R40, 0x3f, RZ, 0xc0, !PT ;  /* 0x0000003f28067812 */ /* 0x002fe200078ec0ff */
[----:B------:R-:W0:Y:S01]  /*15b0*/  LDCU.64 UR4, c[0x0][0x3a0] ;  /* 0x00007400ff0477ac */ /* 0x000e220008000a00 */
[----:B------:R-:W-:Y:S01]  /*15c0*/  IMAD R9, R22, 0x40, R3 ;  /* 0x0000004016097824 */ /* 0x000fe200078e0203 */
[----:B------:R-:W-:Y:S01]  /*15d0*/  LOP3.LUT R2, R2, 0xfc, RZ, 0xc0, !PT ;  /* 0x000000fc02027812 */ /* 0x000fe200078ec0ff */
[----:B------:R-:W-:Y:S01]  /*15e0*/  IMAD.SHL.U32 R8, R3, 0x100, RZ ;  /* 0x0000010003087824 */ /* 0x000fe200078e00ff */
[----:B------:R-:W1:Y:S01]  /*15f0*/  LDCU UR8, c[0x0][0x3a8] ;  /* 0x00007500ff0877ac */ /* 0x000e620008000800 */
[----:B------:R-:W-:Y:S02]  /*1600*/  IMAD R6, R23, 0x40, R6 ;  /* 0x0000004017067824 */ /* 0x000fe400078e0206 */
[----:B------:R-:W-:Y:S01]  /*1610*/  IMAD R3, R10, R9, RZ ;  /* 0x000000090a037224 */ /* 0x000fe200078e02ff */
[----:B------:R-:W-:Y:S02]  /*1620*/  LOP3.LUT R8, R41, R8, RZ, 0xfc, !PT ;  /* 0x0000000829087212 */ /* 0x000fe400078efcff */
[----:B------:R-:W-:-:S02]  /*1630*/  SHF.R.S32.HI R7, RZ, 0x1f, R6 ;  /* 0x0000001fff077819 */ /* 0x000fc40000011406 */
[----:B------:R-:W-:Y:S02]  /*1640*/  IADD3 R2, PT, PT, R43, R8, R2 ;  /* 0x000000082b027210 */ /* 0x000fe40007ffe002 */
[-C--:B------:R-:W-:Y:S01]  /*1650*/  ISETP.GE.AND P0, PT, R6, R0.reuse, PT ;  /* 0x000000000600720c */ /* 0x080fe20003f06270 */
[----:B------:R-:W-:Y:S01]  /*1660*/  IMAD.WIDE.U32 R4, R9, R0, R6 ;  /* 0x0000000009047225 */ /* 0x000fe200078e0006 */
[----:B------:R-:W-:-:S03]  /*1670*/  SHF.L.U64.HI R7, R0, 0x3, R10 ;  /* 0x0000000300077819 */ /* 0x000fc6000001020a */
[----:B------:R-:W-:Y:S01]  /*1680*/  IMAD.IADD R3, R5, 0x1, R3 ;  /* 0x0000000105037824 */ /* 0x000fe200078e0203 */
[----:B0-----:R-:W-:-:S04]  /*1690*/  LEA R5, P1, R4, UR4, 0x1 ;  /* 0x0000000404057c11 */ /* 0x001fc8000f8208ff */
[----:B------:R-:W-:Y:S01]  /*16a0*/  LEA.HI.X R6, R4, UR5, R3, 0x1, P1 ;  /* 0x0000000504067c11 */ /* 0x000fe200088f0c03 */
[----:B-1----:R-:W-:-:S08]  /*16b0*/  VIADD R4, R2, 0x2000 ;  /* 0x0000200002047836 */ /* 0x002fd00000000000 */
.L_x_15:
[C---:B------:R-:W-:Y:S01]  /*16c0*/  ISETP.GE.OR P1, PT, R9.reuse, UR8, P0 ;  /* 0x0000000809007c0c */ /* 0x040fe20008726670 */
[----:B------:R-:W-:-:S12]  /*16d0*/  VIADD R9, R9, 0x4 ;  /* 0x0000000409097836 */ /* 0x000fd80000000000 */
[----:B------:R0:W1:Y:S01]  /*16e0*/  @!P1 LDS R2, [R4] ;  /* 0x0000000004029984 */ /* 0x0000620000000800 */
[----:B------:R-:W-:Y:S02]  /*16f0*/  @!P1 IMAD.MOV.U32 R3, RZ, RZ, R6 ;  /* 0x000000ffff039224 */ /* 0x000fe400078e0006 */
[----:B0-----:R-:W-:Y:S01]  /*1700*/  VIADD R4, R4, 0x400 ;  /* 0x0000040004047836 */ /* 0x001fe20000000000 */
[----:B-1----:R-:W-:-:S04]  /*1710*/  @!P1 F2FP.F16.F32.PACK_AB R2, RZ, R2 ;  /* 0x00000002ff02923e */ /* 0x002fc800000000ff */
        /* <DEDUP_REMOVED lines=9> */
.L_x_14:
[----:B-1----:R-:W0:Y:S01]  /*17b0*/  LDC.64 R4, c[0x0][0x398] ;  /* 0x0000e600ff047b82 */ /* 0x002e220000000a00 */
[----:B------:R-:W-:Y:S01]  /*17c0*/  LOP3.LUT R6, R40, 0x3f, RZ, 0xc0, !PT ;  /* 0x0000003f28067812 */ /* 0x000fe200078ec0ff */
[----:B------:R-:W1:Y:S01]  /*17d0*/  LDCU.64 UR4, c[0x0][0x3a0] ;  /* 0x00007400ff0477ac */ /* 0x000e620008000a00 */
[----:B------:R-:W-:Y:S01]  /*17e0*/  IMAD.SHL.U32 R12, R3, 0x100, RZ ;  /* 0x00000100030c7824 */ /* 0x000fe200078e00ff */
[----:B------:R-:W-:Y:S01]  /*17f0*/  LOP3.LUT R2, R2, 0xfc, RZ, 0xc0, !PT ;  /* 0x000000fc02027812 */ /* 0x000fe200078ec0ff */
[----:B------:R-:W-:Y:S01]  /*1800*/  IMAD R11, R22, 0x40, R3 ;  /* 0x00000040160b7824 */ /* 0x000fe200078e0203 */
[----:B------:R-:W2:Y:S01]  /*1810*/  LDCU UR8, c[0x0][0x3a8] ;  /* 0x00007500ff0877ac */ /* 0x000ea20008000800 */
[----:B------:R-:W-:Y:S01]  /*1820*/  IMAD R6, R23, 0x40, R6 ;  /* 0x0000004017067824 */ /* 0x000fe200078e0206 */
[----:B------:R-:W-:Y:S01]  /*1830*/  LOP3.LUT R12, R41, R12, RZ, 0xfc, !PT ;  /* 0x0000000c290c7212 */ /* 0x000fe200078efcff */
[----:B------:R-:W-:-:S03]  /*1840*/  IMAD R3, R10, R11, RZ ;  /* 0x0000000b0a037224 */ /* 0x000fc600078e02ff */
[----:B------:R-:W-:Y:S02]  /*1850*/  SHF.R.S32.HI R7, RZ, 0x1f, R6 ;  /* 0x0000001fff077819 */ /* 0x000fe40000011406 */
[----:B------:R-:W-:Y:S02]  /*1860*/  IADD3 R2, PT, PT, R43, R12, R2 ;  /* 0x0000000c2b027210 */ /* 0x000fe40007ffe002 */
[-C--:B------:R-:W-:Y:S01]  /*1870*/  ISETP.GE.AND P0, PT, R6, R0.reuse, PT ;  /* 0x000000000600720c */ /* 0x080fe20003f06270 */
[----:B------:R-:W-:-:S04]  /*1880*/  IMAD.WIDE.U32 R8, R11, R0, R6 ;  /* 0x000000000b087225 */ /* 0x000fc800078e0006 */
[----:B------:R-:W-:Y:S01]  /*1890*/  IMAD.IADD R3, R9, 0x1, R3 ;  /* 0x0000000109037824 */ /* 0x000fe200078e0203 */
[----:B-1----:R-:W-:Y:S01]  /*18a0*/  LEA R7, P1, R8, UR4, 0x1 ;  /* 0x0000000408077c11 */ /* 0x002fe2000f8208ff */
[----:B0-----:R-:W-:Y:S01]  /*18b0*/  IMAD.WIDE R4, R6, 0x2, R4 ;  /* 0x0000000206047825 */ /* 0x001fe200078e0204 */
[----:B------:R-:W-:Y:S02]  /*18c0*/  SHF.L.U64.HI R9, R0, 0x3, R10 ;  /* 0x0000000300097819 */ /* 0x000fe4000001020a */
[----:B------:R-:W-:Y:S01]  /*18d0*/  LEA.HI.X R8, R8, UR5, R3, 0x1, P1 ;  /* 0x0000000508087c11 */ /* 0x000fe200088f0c03 */
[----:B--2---:R-:W-:-:S08]  /*18e0*/  VIADD R6, R2, 0x2000 ;  /* 0x0000200002067836 */ /* 0x004fd00000000000 */
.L_x_16:
[----:B------:R-:W-:-:S13]  /*18f0*/  ISETP.GE.OR P1, PT, R11, UR8, P0 ;  /* 0x000000080b007c0c */ /* 0x000fda0008726670 */
[----:B------:R-:W2:Y:S01]  /*1900*/  @!P1 LDG.E.U16.CONSTANT R3, desc[UR6][R4.64] ;  /* 0x0000000604039981 */ /* 0x000ea2000c1e9500 */
[----:B------:R-:W-:-:S03]  /*1910*/  VIADD R11, R11, 0x4 ;  /* 0x000000040b0b7836 */ /* 0x000fc60000000000 */
[----:B------:R0:W1:Y:S02]  /*1920*/  @!P1 LDS R2, [R6] ;  /* 0x0000000006029984 */ /* 0x0000640000000800 */
[----:B0-----:R-:W-:Y:S02]  /*1930*/  VIADD R6, R6, 0x400 ;  /* 0x0000040006067836 */ /* 0x001fe40000000000 */
[----:B--2---:R-:W-:-:S05]  /*1940*/  @!P1 HADD2.F32 R3, -RZ, R3.H0_H0 ;  /* 0x20000003ff039230 */ /* 0x004fca0000004100 */
[----:B-1----:R-:W-:Y:S01]  /*1950*/  @!P1 FADD R2, R2, R3 ;  /* 0x0000000302029221 */ /* 0x002fe20000000000 */
[----:B------:R-:W-:-:S04]  /*1960*/  @!P1 IMAD.MOV.U32 R3, RZ, RZ, R8 ;  /* 0x000000ffff039224 */ /* 0x000fc800078e0008 */
[----:B------:R-:W-:-:S04]  /*1970*/  @!P1 F2FP.F16.F32.PACK_AB R2, RZ, R2 ;  /* 0x00000002ff02923e */ /* 0x000fc800000000ff */
        /* <DEDUP_REMOVED lines=9> */
.L_x_17:
        /* <DEDUP_REMOVED lines=15> */
.L_x_19:


//--------------------- .nv.shared._ZN10mxfp4_wmma24mxfp4_matmul_wmma_kernelI13__nv_bfloat16EEvPKT_PKhS6_S4_PS2_iiib --------------------------
	.section	.nv.shared._ZN10mxfp4_wmma24mxfp4_matmul_wmma_kernelI13__nv_bfloat16EEvPKT_PKhS6_S4_PS2_iiib,"aw",@nobits
	.sectionflags	@""
	.align	16
	.zero		1024


//--------------------- .nv.shared.reserved.0     --------------------------
	.section	.nv.shared.reserved.0,"aw",@nobits
	.weak		__nv_reservedSMEM_offset_0_alias
	.size		__nv_reservedSMEM_offset_0_alias, 0, 64
	.other		__nv_reservedSMEM_offset_0_alias,@"STO_CUDA_RESERVED_SHARED STV_DEFAULT"
__nv_reservedSMEM_offset_0_alias:
	.zero		0
	.zero		64


//--------------------- .nv.shared._ZN10mxfp4_wmma24mxfp4_matmul_wmma_kernelI6__halfEEvPKT_PKhS6_S4_PS2_iiib --------------------------
	.section	.nv.shared._ZN10mxfp4_wmma24mxfp4_matmul_wmma_kernelI6__halfEEvPKT_PKhS6_S4_PS2_iiib,"aw",@nobits
	.sectionflags	@""
	.align	16
	.zero		1024


//--------------------- .nv.constant0._ZN10mxfp4_wmma24mxfp4_matmul_wmma_kernelI13__nv_bfloat16EEvPKT_PKhS6_S4_PS2_iiib --------------------------
	.section	.nv.constant0._ZN10mxfp4_wmma24mxfp4_matmul_wmma_kernelI13__nv_bfloat16EEvPKT_PKhS6_S4_PS2_iiib,"a",@progbits
	.sectionflags	@""
	.align	4
.nv.constant0._ZN10mxfp4_wmma24mxfp4_matmul_wmma_kernelI13__nv_bfloat16EEvPKT_PKhS6_S4_PS2_iiib:
	.zero		949


//--------------------- .nv.constant0._ZN10mxfp4_wmma24mxfp4_matmul_wmma_kernelI6__halfEEvPKT_PKhS6_S4_PS2_iiib --------------------------
	.section	.nv.constant0._ZN10mxfp4_wmma24mxfp4_matmul_wmma_kernelI6__halfEEvPKT_PKhS6_S4_PS2_iiib,"a",@progbits
	.sectionflags	@""
	.align	4
.nv.constant0._ZN10mxfp4_wmma24mxfp4_matmul_wmma_kernelI6__halfEEvPKT_PKhS6_S4_PS2_iiib:
	.zero		949


//--------------------- SYMBOLS --------------------------

	.type		.nv.reservedSmem.offset0,@object
	.size		.nv.reservedSmem.offset0,0x4
	.type		.nv.reservedSmem.cap,@object
	.size		.nv.reservedSmem.cap,0x4
